	.target	sm_100a

	.elftype	@"ET_EXEC"


//--------------------- .note.nv.tkinfo           --------------------------
	.section	.note.nv.tkinfo,"",@"SHT_NOTE"
	.sectionflags	@"SHF_NOTE_NV_TKINFO"
	.tkinfo
        /*0018*/ 	.word	0x00000002
        /*0030*/ 	.string	""
        /*0030*/ 	.string	"ptxas"
        /*0030*/ 	.string	"Cuda compilation tools, release 13.0, V13.0.88"
        /*0030*/ 	.string	"Build cuda_13.0.r13.0/compiler.36424714_0"
        /*0030*/ 	.string	"-arch sm_100a -m 64 "



//--------------------- .note.nv.cuinfo           --------------------------
	.section	.note.nv.cuinfo,"",@"SHT_NOTE"
	.sectionflags	@"SHF_NOTE_NV_CUINFO"
        /*0018*/ 	.short	0x0002
        /*001a*/ 	.short	0x0064
        /*001c*/ 	.short	0x0082
	.zero		2


//--------------------- .nv.info                  --------------------------
	.section	.nv.info,"",@"SHT_CUDA_INFO"
	.align	4


	//----- nvinfo : EIATTR_REGCOUNT
	.align		4
        /*0000*/ 	.byte	0x04, 0x2f
        /*0002*/ 	.short	(.L_19 - .L_18)
	.align		4
.L_18:
        /*0004*/ 	.word	index@(_ZN7cutlass13device_kernelINS_4gemm6kernel13GemmUniversalIN4cute5tupleIJiiiiEEENS1_10collective13CollectiveMmaINS1_35MainloopSm100TmaUmmaWarpSpecializedILi5ELi2ELi4ENS5_IJNS4_1CILi1EEESB_SB_EEEEENS5_IJNSA_ILi128EEESE_NSA_ILi64EEEEEENS_10bfloat16_tENS5_IJlSB_lEEESH_SI_NS4_8TiledMMAINS4_8MMA_AtomIJNS4_20SM100_MMA_F16BF16_SSISH_SH_fLi128ELi128ELNS4_4UMMA5MajorE0ELSN_0ELNSM_7ScaleInE0ELSO_0EEEEEENS4_6LayoutISC_NS5_IJNSA_ILi0EEESS_SS_EEEEENS5_IJNS4_10UnderscoreESV_SV_EEEEENS4_13SM90_TMA_LOADENS4_14ComposedLayoutINS4_7SwizzleILi3ELi4ELi3EEENS4_18smem_ptr_flag_bitsILi16EEENSR_INS5_IJNSA_ILi8EEESF_EEENS5_IJSF_SB_EEEEEEEvNS4_8identityESY_S18_vS19_EENS_8epilogue10collective18CollectiveEpilogueINS1B_23Sm100TmaWarpSpecializedILi4ELi2ELi32ELb1ELb0EEEJSG_NS5_IJNSR_ISE_SB_EENSR_INSA_ILi32EEESB_EEEEESH_SI_SH_SI_NS1B_6fusion15FusionCallbacksIS1F_NS1K_17LinearCombinationISH_fSH_fLNS_15FloatRoundStyleE2EEESG_S1J_JEEENS4_5SM1004TMEM4LOAD26SM100_TMEM_LOAD_32dp32b32xESY_NSZ_INS10_ILi2ELi4ELi3EEES13_NSR_INS5_IJS14_S1H_EEENS5_IJS1H_SB_EEEEEEENS4_39AutoVectorizingCopyWithAssumedAlignmentILi128EEENS4_14SM90_TMA_STOREES1Y_S20_S20_EEEvvEEEEvNT_6ParamsE)
        /*0008*/ 	.word	0x0000006e


	//----- nvinfo : EIATTR_FRAME_SIZE
	.align		4
.L_19:
        /*000c*/ 	.byte	0x04, 0x11
        /*000e*/ 	.short	(.L_21 - .L_20)
	.align		4
.L_20:
        /*0010*/ 	.word	index@($__internal_2_$__cuda_sm10x_tcgen05_guardrail_trap_unallocated_columns_being_dealloced)
        /*0014*/ 	.word	0x00000000


	//----- nvinfo : EIATTR_FRAME_SIZE
	.align		4
.L_21:
        /*0018*/ 	.byte	0x04, 0x11
        /*001a*/ 	.short	(.L_23 - .L_22)
	.align		4
.L_22:
        /*001c*/ 	.word	index@($__internal_1_$__cuda_sm10x_tcgen05_guardrail_trap_phase_invalid_during_alloc)
        /*0020*/ 	.word	0x00000000


	//----- nvinfo : EIATTR_FRAME_SIZE
	.align		4
.L_23:
        /*0024*/ 	.byte	0x04, 0x11
        /*0026*/ 	.short	(.L_25 - .L_24)
	.align		4
.L_24:
        /*0028*/ 	.word	index@($__internal_0_$__cuda_sm10x_tcgen05_guardrail_trap_col_being_dealloced_not_returned_by_alloc)
        /*002c*/ 	.word	0x00000000


	//----- nvinfo : EIATTR_FRAME_SIZE
	.align		4
.L_25:
        /*0030*/ 	.byte	0x04, 0x11
        /*0032*/ 	.short	(.L_27 - .L_26)
	.align		4
.L_26:
        /*0034*/ 	.word	index@(_ZN7cutlass13device_kernelINS_4gemm6kernel13GemmUniversalIN4cute5tupleIJiiiiEEENS1_10collective13CollectiveMmaINS1_35MainloopSm100TmaUmmaWarpSpecializedILi5ELi2ELi4ENS5_IJNS4_1CILi1EEESB_SB_EEEEENS5_IJNSA_ILi128EEESE_NSA_ILi64EEEEEENS_10bfloat16_tENS5_IJlSB_lEEESH_SI_NS4_8TiledMMAINS4_8MMA_AtomIJNS4_20SM100_MMA_F16BF16_SSISH_SH_fLi128ELi128ELNS4_4UMMA5MajorE0ELSN_0ELNSM_7ScaleInE0ELSO_0EEEEEENS4_6LayoutISC_NS5_IJNSA_ILi0EEESS_SS_EEEEENS5_IJNS4_10UnderscoreESV_SV_EEEEENS4_13SM90_TMA_LOADENS4_14ComposedLayoutINS4_7SwizzleILi3ELi4ELi3EEENS4_18smem_ptr_flag_bitsILi16EEENSR_INS5_IJNSA_ILi8EEESF_EEENS5_IJSF_SB_EEEEEEEvNS4_8identityESY_S18_vS19_EENS_8epilogue10collective18CollectiveEpilogueINS1B_23Sm100TmaWarpSpecializedILi4ELi2ELi32ELb1ELb0EEEJSG_NS5_IJNSR_ISE_SB_EENSR_INSA_ILi32EEESB_EEEEESH_SI_SH_SI_NS1B_6fusion15FusionCallbacksIS1F_NS1K_17LinearCombinationISH_fSH_fLNS_15FloatRoundStyleE2EEESG_S1J_JEEENS4_5SM1004TMEM4LOAD26SM100_TMEM_LOAD_32dp32b32xESY_NSZ_INS10_ILi2ELi4ELi3EEES13_NSR_INS5_IJS14_S1H_EEENS5_IJS1H_SB_EEEEEEENS4_39AutoVectorizingCopyWithAssumedAlignmentILi128EEENS4_14SM90_TMA_STOREES1Y_S20_S20_EEEvvEEEEvNT_6ParamsE)
        /*0038*/ 	.word	0x00000000


	//----- nvinfo : EIATTR_MIN_STACK_SIZE
	.align		4
.L_27:
        /*003c*/ 	.byte	0x04, 0x12
        /*003e*/ 	.short	(.L_29 - .L_28)
	.align		4
.L_28:
        /*0040*/ 	.word	index@(_ZN7cutlass13device_kernelINS_4gemm6kernel13GemmUniversalIN4cute5tupleIJiiiiEEENS1_10collective13CollectiveMmaINS1_35MainloopSm100TmaUmmaWarpSpecializedILi5ELi2ELi4ENS5_IJNS4_1CILi1EEESB_SB_EEEEENS5_IJNSA_ILi128EEESE_NSA_ILi64EEEEEENS_10bfloat16_tENS5_IJlSB_lEEESH_SI_NS4_8TiledMMAINS4_8MMA_AtomIJNS4_20SM100_MMA_F16BF16_SSISH_SH_fLi128ELi128ELNS4_4UMMA5MajorE0ELSN_0ELNSM_7ScaleInE0ELSO_0EEEEEENS4_6LayoutISC_NS5_IJNSA_ILi0EEESS_SS_EEEEENS5_IJNS4_10UnderscoreESV_SV_EEEEENS4_13SM90_TMA_LOADENS4_14ComposedLayoutINS4_7SwizzleILi3ELi4ELi3EEENS4_18smem_ptr_flag_bitsILi16EEENSR_INS5_IJNSA_ILi8EEESF_EEENS5_IJSF_SB_EEEEEEEvNS4_8identityESY_S18_vS19_EENS_8epilogue10collective18CollectiveEpilogueINS1B_23Sm100TmaWarpSpecializedILi4ELi2ELi32ELb1ELb0EEEJSG_NS5_IJNSR_ISE_SB_EENSR_INSA_ILi32EEESB_EEEEESH_SI_SH_SI_NS1B_6fusion15FusionCallbacksIS1F_NS1K_17LinearCombinationISH_fSH_fLNS_15FloatRoundStyleE2EEESG_S1J_JEEENS4_5SM1004TMEM4LOAD26SM100_TMEM_LOAD_32dp32b32xESY_NSZ_INS10_ILi2ELi4ELi3EEES13_NSR_INS5_IJS14_S1H_EEENS5_IJS1H_SB_EEEEEEENS4_39AutoVectorizingCopyWithAssumedAlignmentILi128EEENS4_14SM90_TMA_STOREES1Y_S20_S20_EEEvvEEEEvNT_6ParamsE)
        /*0044*/ 	.word	0x00000000
.L_29:


//--------------------- .nv.compat                --------------------------
	.section	.nv.compat,"",@"SHT_CUDA_COMPAT_INFO"
	.align	4
        /*0000*/ 	.byte	0x02, 0x09, 0x01, 0x00, 0x02, 0x02, 0x02, 0x00, 0x02, 0x05, 0x05, 0x00, 0x03, 0x07, 0x01, 0x01
        /*0010*/ 	.byte	0x02, 0x03, 0x01, 0x00, 0x02, 0x06, 0x01, 0x00, 0x04, 0x0b, 0x08, 0x00, 0x09, 0x00, 0x00, 0x00
        /*0020*/ 	.byte	0x00, 0x00, 0x00, 0x00


//--------------------- .nv.info._ZN7cutlass13device_kernelINS_4gemm6kernel13GemmUniversalIN4cute5tupleIJiiiiEEENS1_10collective13CollectiveMmaINS1_35MainloopSm100TmaUmmaWarpSpecializedILi5ELi2ELi4ENS5_IJNS4_1CILi1EEESB_SB_EEEEENS5_IJNSA_ILi128EEESE_NSA_ILi64EEEEEENS_10bfloat16_tENS5_IJlSB_lEEESH_SI_NS4_8TiledMMAINS4_8MMA_AtomIJNS4_20SM100_MMA_F16BF16_SSISH_SH_fLi128ELi128ELNS4_4UMMA5MajorE0ELSN_0ELNSM_7ScaleInE0ELSO_0EEEEEENS4_6LayoutISC_NS5_IJNSA_ILi0EEESS_SS_EEEEENS5_IJNS4_10UnderscoreESV_SV_EEEEENS4_13SM90_TMA_LOADENS4_14ComposedLayoutINS4_7SwizzleILi3ELi4ELi3EEENS4_18smem_ptr_flag_bitsILi16EEENSR_INS5_IJNSA_ILi8EEESF_EEENS5_IJSF_SB_EEEEEEEvNS4_8identityESY_S18_vS19_EENS_8epilogue10collective18CollectiveEpilogueINS1B_23Sm100TmaWarpSpecializedILi4ELi2ELi32ELb1ELb0EEEJSG_NS5_IJNSR_ISE_SB_EENSR_INSA_ILi32EEESB_EEEEESH_SI_SH_SI_NS1B_6fusion15FusionCallbacksIS1F_NS1K_17LinearCombinationISH_fSH_fLNS_15FloatRoundStyleE2EEESG_S1J_JEEENS4_5SM1004TMEM4LOAD26SM100_TMEM_LOAD_32dp32b32xESY_NSZ_INS10_ILi2ELi4ELi3EEES13_NSR_INS5_IJS14_S1H_EEENS5_IJS1H_SB_EEEEEEENS4_39AutoVectorizingCopyWithAssumedAlignmentILi128EEENS4_14SM90_TMA_STOREES1Y_S20_S20_EEEvvEEEEvNT_6ParamsE --------------------------
	.section	.nv.info._ZN7cutlass13device_kernelINS_4gemm6kernel13GemmUniversalIN4cute5tupleIJiiiiEEENS1_10collective13CollectiveMmaINS1_35MainloopSm100TmaUmmaWarpSpecializedILi5ELi2ELi4ENS5_IJNS4_1CILi1EEESB_SB_EEEEENS5_IJNSA_ILi128EEESE_NSA_ILi64EEEEEENS_10bfloat16_tENS5_IJlSB_lEEESH_SI_NS4_8TiledMMAINS4_8MMA_AtomIJNS4_20SM100_MMA_F16BF16_SSISH_SH_fLi128ELi128ELNS4_4UMMA5MajorE0ELSN_0ELNSM_7ScaleInE0ELSO_0EEEEEENS4_6LayoutISC_NS5_IJNSA_ILi0EEESS_SS_EEEEENS5_IJNS4_10UnderscoreESV_SV_EEEEENS4_13SM90_TMA_LOADENS4_14ComposedLayoutINS4_7SwizzleILi3ELi4ELi3EEENS4_18smem_ptr_flag_bitsILi16EEENSR_INS5_IJNSA_ILi8EEESF_EEENS5_IJSF_SB_EEEEEEEvNS4_8identityESY_S18_vS19_EENS_8epilogue10collective18CollectiveEpilogueINS1B_23Sm100TmaWarpSpecializedILi4ELi2ELi32ELb1ELb0EEEJSG_NS5_IJNSR_ISE_SB_EENSR_INSA_ILi32EEESB_EEEEESH_SI_SH_SI_NS1B_6fusion15FusionCallbacksIS1F_NS1K_17LinearCombinationISH_fSH_fLNS_15FloatRoundStyleE2EEESG_S1J_JEEENS4_5SM1004TMEM4LOAD26SM100_TMEM_LOAD_32dp32b32xESY_NSZ_INS10_ILi2ELi4ELi3EEES13_NSR_INS5_IJS14_S1H_EEENS5_IJS1H_SB_EEEEEEENS4_39AutoVectorizingCopyWithAssumedAlignmentILi128EEENS4_14SM90_TMA_STOREES1Y_S20_S20_EEEvvEEEEvNT_6ParamsE,"",@"SHT_CUDA_INFO"
	.sectionflags	@""
	.align	4


	//----- nvinfo : EIATTR_CUDA_API_VERSION
	.align		4
        /*0000*/ 	.byte	0x04, 0x37
        /*0002*/ 	.short	(.L_31 - .L_30)
.L_30:
        /*0004*/ 	.word	0x00000082


	//----- nvinfo : EIATTR_KPARAM_INFO
	.align		4
.L_31:
        /*0008*/ 	.byte	0x04, 0x17
        /*000a*/ 	.short	(.L_33 - .L_32)
.L_32:
        /*000c*/ 	.word	0x00000000
        /*0010*/ 	.short	0x0000
        /*0012*/ 	.short	0x0000
        /*0014*/ 	.byte	0x00, 0xf0, 0x01, 0x20


	//----- nvinfo : EIATTR_AT_ENTRY_FRAGMENTS
	.align		4
.L_33:
        /*0018*/ 	.byte	0x04, 0x4f
        /*001a*/ 	.short	(.L_35 - .L_34)


	//   ....[0]....
.L_34:
        /*001c*/ 	.word	0x00000006


	//----- nvinfo : EIATTR_RESERVED_SMEM_USED
	.align		4
.L_35:
        /*0020*/ 	.byte	0x01, 0x41
	.zero		2


	//----- nvinfo : EIATTR_SPARSE_MMA_MASK
	.align		4
        /*0024*/ 	.byte	0x03, 0x50
        /*0026*/ 	.short	0x0000


	//----- nvinfo : EIATTR_TCGEN05_1CTA_USED
	.align		4
        /*0028*/ 	.byte	0x01, 0x51
	.zero		2


	//----- nvinfo : EIATTR_MAXREG_COUNT
	.align		4
        /*002c*/ 	.byte	0x03, 0x1b
        /*002e*/ 	.short	0x00ff


	//----- nvinfo : EIATTR_NUM_BARRIERS
	.align		4
        /*0030*/ 	.byte	0x02, 0x4c
        /*0032*/ 	.byte	0x07
	.zero		1


	//----- nvinfo : EIATTR_EXTERNS
	.align		4
        /*0034*/ 	.byte	0x04, 0x0f
        /*0036*/ 	.short	(.L_37 - .L_36)


	//   ....[0]....
	.align		4
.L_36:
        /*0038*/ 	.word	index@(__assertfail)


	//----- nvinfo : EIATTR_MERCURY_ISA_VERSION
	.align		4
.L_37:
        /*003c*/ 	.byte	0x03, 0x5f
        /*003e*/ 	.short	0x0101


	//----- nvinfo : EIATTR_INT_WARP_WIDE_INSTR_OFFSETS
	.align		4
        /*0040*/ 	.byte	0x04, 0x31
        /*0042*/ 	.short	(.L_39 - .L_38)


	//   ....[0]....
.L_38:
        /*0044*/ 	.word	0x00001de0


	//   ....[1]....
        /*0048*/ 	.word	0x000038b0


	//   ....[2]....
        /*004c*/ 	.word	0x000038e0


	//   ....[3]....
        /*0050*/ 	.word	0x00003930


	//   ....[4]....
        /*0054*/ 	.word	0x00004250


	//   ....[5]....
        /*0058*/ 	.word	0x000042b0


	//   ....[6]....
        /*005c*/ 	.word	0x00004390


	//   ....[7]....
        /*0060*/ 	.word	0x00004400


	//   ....[8]....
        /*0064*/ 	.word	0x00004510


	//   ....[9]....
        /*0068*/ 	.word	0x000045a0


	//   ....[10]....
        /*006c*/ 	.word	0x00004770


	//   ....[11]....
        /*0070*/ 	.word	0x000048d0


	//----- nvinfo : EIATTR_COOP_GROUP_MASK_REGIDS
	.align		4
.L_39:
        /*0074*/ 	.byte	0x04, 0x29
        /*0076*/ 	.short	(.L_41 - .L_40)


	//   ....[0]....
.L_40:
        /*0078*/ 	.word	0xffffffff


	//   ....[1]....
        /*007c*/ 	.word	0xffffffff


	//   ....[2]....
        /*0080*/ 	.word	0xffffffff


	//   ....[3]....
        /*0084*/ 	.word	0xffffffff


	//   ....[4]....
        /*0088*/ 	.word	0xffffffff


	//   ....[5]....
        /*008c*/ 	.word	0xffffffff


	//   ....[6]....
        /*0090*/ 	.word	0xffffffff


	//   ....[7]....
        /*0094*/ 	.word	0xffffffff


	//   ....[8]....
        /*0098*/ 	.word	0xffffffff


	//   ....[9]....
        /*009c*/ 	.word	0xffffffff


	//   ....[10]....
        /*00a0*/ 	.word	0xffffffff


	//   ....[11]....
        /*00a4*/ 	.word	0xffffffff


	//   ....[12]....
        /*00a8*/ 	.word	0xffffffff


	//----- nvinfo : EIATTR_COOP_GROUP_INSTR_OFFSETS
	.align		4
.L_41:
        /*00ac*/ 	.byte	0x04, 0x28
        /*00ae*/ 	.short	(.L_43 - .L_42)


	//   ....[0]....
.L_42:
        /*00b0*/ 	.word	0x00000090


	//   ....[1]....
        /*00b4*/ 	.word	0x000004d0


	//   ....[2]....
        /*00b8*/ 	.word	0x00000660


	//   ....[3]....
        /*00bc*/ 	.word	0x00000800


	//   ....[4]....
        /*00c0*/ 	.word	0x00000900


	//   ....[5]....
        /*00c4*/ 	.word	0x00000a70


	//   ....[6]....
        /*00c8*/ 	.word	0x00000c10


	//   ....[7]....
        /*00cc*/ 	.word	0x00001cc0


	//   ....[8]....
        /*00d0*/ 	.word	0x00002b30


	//   ....[9]....
        /*00d4*/ 	.word	0x00002d40


	//   ....[10]....
        /*00d8*/ 	.word	0x00002d70


	//   ....[11]....
        /*00dc*/ 	.word	0x000037a0


	//   ....[12]....
        /*00e0*/ 	.word	0x000039d0


	//----- nvinfo : EIATTR_VRC_CTA_INIT_COUNT
	.align		4
.L_43:
        /*00e4*/ 	.byte	0x02, 0x4a
        /*00e6*/ 	.byte	0x80
	.zero		1


	//----- nvinfo : EIATTR_SYSCALL_OFFSETS
	.align		4
        /*00e8*/ 	.byte	0x04, 0x46
        /*00ea*/ 	.short	(.L_45 - .L_44)


	//   ....[0]....
.L_44:
        /*00ec*/ 	.word	0x00005350


	//   ....[1]....
        /*00f0*/ 	.word	0x00005440


	//   ....[2]....
        /*00f4*/ 	.word	0x00005bb0


	//   ....[3]....
        /*00f8*/ 	.word	0x00006830


	//   ....[4]....
        /*00fc*/ 	.word	0x00007480


	//   ....[5]....
        /*0100*/ 	.word	0x000080d0


	//----- nvinfo : EIATTR_MBARRIER_INSTR_OFFSETS
	.align		4
.L_45:
        /*0104*/ 	.byte	0x04, 0x39
        /*0106*/ 	.short	(.L_47 - .L_46)


	//   ....[0]....
.L_46:
        /*0108*/ 	.word	0x000005b0
        /*010c*/ 	.word	0x000000ff
        /*0110*/ 	.word	0x00000000
        /*0114*/ 	.short	0x0100
        /*0116*/ 	.byte	0x05
	.zero		1


	//   ....[1]....
        /*0118*/ 	.word	0x000005c0
        /*011c*/ 	.word	0x000000ff
        /*0120*/ 	.word	0x00000028
        /*0124*/ 	.short	0x0100
        /*0126*/ 	.byte	0x05
	.zero		1


	//   ....[2]....
        /*0128*/ 	.word	0x000005d0
        /*012c*/ 	.word	0x000000ff
        /*0130*/ 	.word	0x00000008
        /*0134*/ 	.short	0x0100
        /*0136*/ 	.byte	0x05
	.zero		1


	//   ....[3]....
        /*0138*/ 	.word	0x000005e0
        /*013c*/ 	.word	0x000000ff
        /*0140*/ 	.word	0x00000030
        /*0144*/ 	.short	0x0100
        /*0146*/ 	.byte	0x05
	.zero		1


	//   ....[4]....
        /*0148*/ 	.word	0x000005f0
        /*014c*/ 	.word	0x000000ff
        /*0150*/ 	.word	0x00000010
        /*0154*/ 	.short	0x0100
        /*0156*/ 	.byte	0x05
	.zero		1


	//   ....[5]....
        /*0158*/ 	.word	0x00000600
        /*015c*/ 	.word	0x000000ff
        /*0160*/ 	.word	0x00000038
        /*0164*/ 	.short	0x0100
        /*0166*/ 	.byte	0x05
	.zero		1


	//   ....[6]....
        /*0168*/ 	.word	0x00000610
        /*016c*/ 	.word	0x000000ff
        /*0170*/ 	.word	0x00000018
        /*0174*/ 	.short	0x0100
        /*0176*/ 	.byte	0x05
	.zero		1


	//   ....[7]....
        /*0178*/ 	.word	0x00000620
        /*017c*/ 	.word	0x000000ff
        /*0180*/ 	.word	0x00000040
        /*0184*/ 	.short	0x0100
        /*0186*/ 	.byte	0x05
	.zero		1


	//   ....[8]....
        /*0188*/ 	.word	0x00000630
        /*018c*/ 	.word	0x000000ff
        /*0190*/ 	.word	0x00000020
        /*0194*/ 	.short	0x0100
        /*0196*/ 	.byte	0x05
	.zero		1


	//   ....[9]....
        /*0198*/ 	.word	0x00000640
        /*019c*/ 	.word	0x000000ff
        /*01a0*/ 	.word	0x00000048
        /*01a4*/ 	.short	0x0100
        /*01a6*/ 	.byte	0x05
	.zero		1


	//   ....[10]....
        /*01a8*/ 	.word	0x00000770
        /*01ac*/ 	.word	0x000000ff
        /*01b0*/ 	.word	0x00000050
        /*01b4*/ 	.short	0x0100
        /*01b6*/ 	.byte	0x07
	.zero		1


	//   ....[11]....
        /*01b8*/ 	.word	0x00000780
        /*01bc*/ 	.word	0x000000ff
        /*01c0*/ 	.word	0x00000070
        /*01c4*/ 	.short	0x0100
        /*01c6*/ 	.byte	0x07
	.zero		1


	//   ....[12]....
        /*01c8*/ 	.word	0x00000790
        /*01cc*/ 	.word	0x000000ff
        /*01d0*/ 	.word	0x00000058
        /*01d4*/ 	.short	0x0100
        /*01d6*/ 	.byte	0x07
	.zero		1


	//   ....[13]....
        /*01d8*/ 	.word	0x000007a0
        /*01dc*/ 	.word	0x000000ff
        /*01e0*/ 	.word	0x00000078
        /*01e4*/ 	.short	0x0100
        /*01e6*/ 	.byte	0x07
	.zero		1


	//   ....[14]....
        /*01e8*/ 	.word	0x000007b0
        /*01ec*/ 	.word	0x000000ff
        /*01f0*/ 	.word	0x00000060
        /*01f4*/ 	.short	0x0100
        /*01f6*/ 	.byte	0x07
	.zero		1


	//   ....[15]....
        /*01f8*/ 	.word	0x000007c0
        /*01fc*/ 	.word	0x000000ff
        /*0200*/ 	.word	0x00000080
        /*0204*/ 	.short	0x0100
        /*0206*/ 	.byte	0x07
	.zero		1


	//   ....[16]....
        /*0208*/ 	.word	0x000007d0
        /*020c*/ 	.word	0x000000ff
        /*0210*/ 	.word	0x00000068
        /*0214*/ 	.short	0x0100
        /*0216*/ 	.byte	0x07
	.zero		1


	//   ....[17]....
        /*0218*/ 	.word	0x000007e0
        /*021c*/ 	.word	0x000000ff
        /*0220*/ 	.word	0x00000088
        /*0224*/ 	.short	0x0100
        /*0226*/ 	.byte	0x07
	.zero		1


	//   ....[18]....
        /*0228*/ 	.word	0x000008d0
        /*022c*/ 	.word	0x000000ff
        /*0230*/ 	.word	0x00000090
        /*0234*/ 	.short	0x0100
        /*0236*/ 	.byte	0x05
	.zero		1


	//   ....[19]....
        /*0238*/ 	.word	0x000008e0
        /*023c*/ 	.word	0x000000ff
        /*0240*/ 	.word	0x00000098
        /*0244*/ 	.short	0x0100
        /*0246*/ 	.byte	0x05
	.zero		1


	//   ....[20]....
        /*0248*/ 	.word	0x00000a20
        /*024c*/ 	.word	0x000000ff
        /*0250*/ 	.word	0x000000a0
        /*0254*/ 	.short	0x0100
        /*0256*/ 	.byte	0x05
	.zero		1


	//   ....[21]....
        /*0258*/ 	.word	0x00000a30
        /*025c*/ 	.word	0x000000ff
        /*0260*/ 	.word	0x000000b0
        /*0264*/ 	.short	0x0100
        /*0266*/ 	.byte	0x05
	.zero		1


	//   ....[22]....
        /*0268*/ 	.word	0x00000a40
        /*026c*/ 	.word	0x000000ff
        /*0270*/ 	.word	0x000000a8
        /*0274*/ 	.short	0x0100
        /*0276*/ 	.byte	0x05
	.zero		1


	//   ....[23]....
        /*0278*/ 	.word	0x00000a50
        /*027c*/ 	.word	0x000000ff
        /*0280*/ 	.word	0x000000b8
        /*0284*/ 	.short	0x0100
        /*0286*/ 	.byte	0x05
	.zero		1


	//   ....[24]....
        /*0288*/ 	.word	0x00000b80
        /*028c*/ 	.word	0x000000ff
        /*0290*/ 	.word	0x000000c0
        /*0294*/ 	.short	0x0100
        /*0296*/ 	.byte	0x07
	.zero		1


	//   ....[25]....
        /*0298*/ 	.word	0x00000b90
        /*029c*/ 	.word	0x000000ff
        /*02a0*/ 	.word	0x000000e0
        /*02a4*/ 	.short	0x0100
        /*02a6*/ 	.byte	0x07
	.zero		1


	//   ....[26]....
        /*02a8*/ 	.word	0x00000ba0
        /*02ac*/ 	.word	0x000000ff
        /*02b0*/ 	.word	0x000000c8
        /*02b4*/ 	.short	0x0100
        /*02b6*/ 	.byte	0x07
	.zero		1


	//   ....[27]....
        /*02b8*/ 	.word	0x00000bb0
        /*02bc*/ 	.word	0x000000ff
        /*02c0*/ 	.word	0x000000e8
        /*02c4*/ 	.short	0x0100
        /*02c6*/ 	.byte	0x07
	.zero		1


	//   ....[28]....
        /*02c8*/ 	.word	0x00000bc0
        /*02cc*/ 	.word	0x000000ff
        /*02d0*/ 	.word	0x000000d0
        /*02d4*/ 	.short	0x0100
        /*02d6*/ 	.byte	0x07
	.zero		1


	//   ....[29]....
        /*02d8*/ 	.word	0x00000bd0
        /*02dc*/ 	.word	0x000000ff
        /*02e0*/ 	.word	0x000000f0
        /*02e4*/ 	.short	0x0100
        /*02e6*/ 	.byte	0x07
	.zero		1


	//   ....[30]....
        /*02e8*/ 	.word	0x00000be0
        /*02ec*/ 	.word	0x000000ff
        /*02f0*/ 	.word	0x000000d8
        /*02f4*/ 	.short	0x0100
        /*02f6*/ 	.byte	0x07
	.zero		1


	//   ....[31]....
        /*02f8*/ 	.word	0x00000bf0
        /*02fc*/ 	.word	0x000000ff
        /*0300*/ 	.word	0x000000f8
        /*0304*/ 	.short	0x0100
        /*0306*/ 	.byte	0x07
	.zero		1


	//   ....[32]....
        /*0308*/ 	.word	0x00000ce0
        /*030c*/ 	.word	0x000000ff
        /*0310*/ 	.word	0x00000100
        /*0314*/ 	.short	0x0100
        /*0316*/ 	.byte	0x05
	.zero		1


	//   ....[33]....
        /*0318*/ 	.word	0x00000cf0
        /*031c*/ 	.word	0x000000ff
        /*0320*/ 	.word	0x00000110
        /*0324*/ 	.short	0x0100
        /*0326*/ 	.byte	0x05
	.zero		1


	//   ....[34]....
        /*0328*/ 	.word	0x00000d00
        /*032c*/ 	.word	0x000000ff
        /*0330*/ 	.word	0x00000108
        /*0334*/ 	.short	0x0100
        /*0336*/ 	.byte	0x05
	.zero		1


	//   ....[35]....
        /*0338*/ 	.word	0x00000d10
        /*033c*/ 	.word	0x000000ff
        /*0340*/ 	.word	0x00000118
        /*0344*/ 	.short	0x0100
        /*0346*/ 	.byte	0x05
	.zero		1


	//   ....[36]....
        /*0348*/ 	.word	0x000015e0
        /*034c*/ 	.word	0x00000002
        /*0350*/ 	.word	0x00000110
        /*0354*/ 	.short	0x010a
        /*0356*/ 	.byte	0xff
	.zero		1


	//   ....[37]....
        /*0358*/ 	.word	0x00001610
        /*035c*/ 	.word	0x00000002
        /*0360*/ 	.word	0x00000100
        /*0364*/ 	.short	0x0101
        /*0366*/ 	.byte	0xff
	.zero		1


	//   ....[38]....
        /*0368*/ 	.word	0x000016e0
        /*036c*/ 	.word	0x000000ff
        /*0370*/ 	.word	0x00000028
        /*0374*/ 	.short	0x010a
        /*0376*/ 	.byte	0x08
	.zero		1


	//   ....[39]....
        /*0378*/ 	.word	0x00001780
        /*037c*/ 	.word	0x000000ff
        /*0380*/ 	.word	0x00000028
        /*0384*/ 	.short	0x010a
        /*0386*/ 	.byte	0x21
	.zero		1


	//   ....[40]....
        /*0388*/ 	.word	0x000018e0
        /*038c*/ 	.word	0x000000ff
        /*0390*/ 	.word	0x00000028
        /*0394*/ 	.short	0x010a
        /*0396*/ 	.byte	0x08
	.zero		1


	//   ....[41]....
        /*0398*/ 	.word	0x000019d0
        /*039c*/ 	.word	0x000000ff
        /*03a0*/ 	.word	0x00000098
        /*03a4*/ 	.short	0x0101
        /*03a6*/ 	.byte	0x04
	.zero		1


	//   ....[42]....
        /*03a8*/ 	.word	0x000019f0
        /*03ac*/ 	.word	0x000000ff
        /*03b0*/ 	.word	0x00000028
        /*03b4*/ 	.short	0x010a
        /*03b6*/ 	.byte	0x08
	.zero		1


	//   ....[43]....
        /*03b8*/ 	.word	0x00001a70
        /*03bc*/ 	.word	0x000000ff
        /*03c0*/ 	.word	0x00000028
        /*03c4*/ 	.short	0x010a
        /*03c6*/ 	.byte	0x11
	.zero		1


	//   ....[44]....
        /*03c8*/ 	.word	0x00001bd0
        /*03cc*/ 	.word	0x000000ff
        /*03d0*/ 	.word	0x00000028
        /*03d4*/ 	.short	0x010a
        /*03d6*/ 	.byte	0x08
	.zero		1


	//   ....[45]....
        /*03d8*/ 	.word	0x00001cf0
        /*03dc*/ 	.word	0x00000002
        /*03e0*/ 	.word	0x000000a0
        /*03e4*/ 	.short	0x010a
        /*03e6*/ 	.byte	0xff
	.zero		1


	//   ....[46]....
        /*03e8*/ 	.word	0x00001db0
        /*03ec*/ 	.word	0x00000002
        /*03f0*/ 	.word	0x00000000
        /*03f4*/ 	.short	0x0101
        /*03f6*/ 	.byte	0xff
	.zero		1


	//   ....[47]....
        /*03f8*/ 	.word	0x00002310
        /*03fc*/ 	.word	0x000000ff
        /*0400*/ 	.word	0x00000000
        /*0404*/ 	.short	0x010a
        /*0406*/ 	.byte	0x05
	.zero		1


	//   ....[48]....
        /*0408*/ 	.word	0x000023a0
        /*040c*/ 	.word	0x000000ff
        /*0410*/ 	.word	0x00000000
        /*0414*/ 	.short	0x010a
        /*0416*/ 	.byte	0x05
	.zero		1


	//   ....[49]....
        /*0418*/ 	.word	0x00002430
        /*041c*/ 	.word	0x000000ff
        /*0420*/ 	.word	0x00000000
        /*0424*/ 	.short	0x010a
        /*0426*/ 	.byte	0x05
	.zero		1


	//   ....[50]....
        /*0428*/ 	.word	0x000024c0
        /*042c*/ 	.word	0x000000ff
        /*0430*/ 	.word	0x00000000
        /*0434*/ 	.short	0x010a
        /*0436*/ 	.byte	0x05
	.zero		1


	//   ....[51]....
        /*0438*/ 	.word	0x00002560
        /*043c*/ 	.word	0x00000000
        /*0440*/ 	.word	0x00000000
        /*0444*/ 	.short	0x010a
        /*0446*/ 	.byte	0xff
	.zero		1


	//   ....[52]....
        /*0448*/ 	.word	0x00002680
        /*044c*/ 	.word	0x00000000
        /*0450*/ 	.word	0x00000100
        /*0454*/ 	.short	0x010a
        /*0456*/ 	.byte	0xff
	.zero		1


	//   ....[53]....
        /*0458*/ 	.word	0x000026f0
        /*045c*/ 	.word	0x00000000
        /*0460*/ 	.word	0x00000000
        /*0464*/ 	.short	0x0101
        /*0466*/ 	.byte	0xff
	.zero		1


	//   ....[54]....
        /*0468*/ 	.word	0x00002710
        /*046c*/ 	.word	0x000000ff
        /*0470*/ 	.word	0x000000b0
        /*0474*/ 	.short	0x010a
        /*0476*/ 	.byte	0x05
	.zero		1


	//   ....[55]....
        /*0478*/ 	.word	0x00002830
        /*047c*/ 	.word	0x00000000
        /*0480*/ 	.word	0x000000a0
        /*0484*/ 	.short	0x010a
        /*0486*/ 	.byte	0xff
	.zero		1


	//   ....[56]....
        /*0488*/ 	.word	0x00002930
        /*048c*/ 	.word	0x00000000
        /*0490*/ 	.word	0x00000000
        /*0494*/ 	.short	0x0101
        /*0496*/ 	.byte	0xff
	.zero		1


	//   ....[57]....
        /*0498*/ 	.word	0x000029c0
        /*049c*/ 	.word	0x000000ff
        /*04a0*/ 	.word	0x000000b0
        /*04a4*/ 	.short	0x0106
        /*04a6*/ 	.byte	0x05
	.zero		1


	//   ....[58]....
        /*04a8*/ 	.word	0x000029e0
        /*04ac*/ 	.word	0x000000ff
        /*04b0*/ 	.word	0x000000b0
        /*04b4*/ 	.short	0x010a
        /*04b6*/ 	.byte	0x05
	.zero		1


	//   ....[59]....
        /*04b8*/ 	.word	0x00002a70
        /*04bc*/ 	.word	0x000000ff
        /*04c0*/ 	.word	0x000000b0
        /*04c4*/ 	.short	0x0106
        /*04c6*/ 	.byte	0x04
	.zero		1


	//   ....[60]....
        /*04c8*/ 	.word	0x00002ab0
        /*04cc*/ 	.word	0x00000000
        /*04d0*/ 	.word	0x000000b0
        /*04d4*/ 	.short	0x010a
        /*04d6*/ 	.byte	0xff
	.zero		1


	//   ....[61]....
        /*04d8*/ 	.word	0x00002ff0
        /*04dc*/ 	.word	0x00000000
        /*04e0*/ 	.word	0x000000a0
        /*04e4*/ 	.short	0x010a
        /*04e6*/ 	.byte	0xff
	.zero		1


	//   ....[62]....
        /*04e8*/ 	.word	0x00003100
        /*04ec*/ 	.word	0x00000003
        /*04f0*/ 	.word	0x00000000
        /*04f4*/ 	.short	0x0101
        /*04f6*/ 	.byte	0xff
	.zero		1


	//   ....[63]....
        /*04f8*/ 	.word	0x00003110
        /*04fc*/ 	.word	0x000000ff
        /*0500*/ 	.word	0x00000000
        /*0504*/ 	.short	0x010a
        /*0506*/ 	.byte	0x06
	.zero		1


	//   ....[64]....
        /*0508*/ 	.word	0x00003130
        /*050c*/ 	.word	0x000000ff
        /*0510*/ 	.word	0x000000e0
        /*0514*/ 	.short	0x010a
        /*0516*/ 	.byte	0x07
	.zero		1


	//   ....[65]....
        /*0518*/ 	.word	0x00003200
        /*051c*/ 	.word	0x000000ff
        /*0520*/ 	.word	0x00000000
        /*0524*/ 	.short	0x010a
        /*0526*/ 	.byte	0x06
	.zero		1


	//   ....[66]....
        /*0528*/ 	.word	0x00003330
        /*052c*/ 	.word	0x000000ff
        /*0530*/ 	.word	0x00000000
        /*0534*/ 	.short	0x010a
        /*0536*/ 	.byte	0x1a
	.zero		1


	//   ....[67]....
        /*0538*/ 	.word	0x000035d0
        /*053c*/ 	.word	0x000000ff
        /*0540*/ 	.word	0x00000000
        /*0544*/ 	.short	0x010a
        /*0546*/ 	.byte	0x06
	.zero		1


	//   ....[68]....
        /*0548*/ 	.word	0x00003660
        /*054c*/ 	.word	0x000000ff
        /*0550*/ 	.word	0x00000000
        /*0554*/ 	.short	0x010a
        /*0556*/ 	.byte	0x06
	.zero		1


	//   ....[69]....
        /*0558*/ 	.word	0x000036f0
        /*055c*/ 	.word	0x000000ff
        /*0560*/ 	.word	0x00000000
        /*0564*/ 	.short	0x010a
        /*0566*/ 	.byte	0x06
	.zero		1


	//   ....[70]....
        /*0568*/ 	.word	0x00003780
        /*056c*/ 	.word	0x000000ff
        /*0570*/ 	.word	0x00000000
        /*0574*/ 	.short	0x010a
        /*0576*/ 	.byte	0x07
	.zero		1


	//   ....[71]....
        /*0578*/ 	.word	0x00003c00
        /*057c*/ 	.word	0x00000000
        /*0580*/ 	.word	0x000000a0
        /*0584*/ 	.short	0x010a
        /*0586*/ 	.byte	0xff
	.zero		1


	//   ....[72]....
        /*0588*/ 	.word	0x00003cc0
        /*058c*/ 	.word	0x00000000
        /*0590*/ 	.word	0x00000000
        /*0594*/ 	.short	0x0101
        /*0596*/ 	.byte	0xff
	.zero		1


	//   ....[73]....
        /*0598*/ 	.word	0x00003fe0
        /*059c*/ 	.word	0x000000ff
        /*05a0*/ 	.word	0x00000098
        /*05a4*/ 	.short	0x010a
        /*05a6*/ 	.byte	0x07
	.zero		1


	//   ....[74]....
        /*05a8*/ 	.word	0x000041d0
        /*05ac*/ 	.word	0x000000ff
        /*05b0*/ 	.word	0x00000070
        /*05b4*/ 	.short	0x010a
        /*05b6*/ 	.byte	0x07
	.zero		1


	//   ....[75]....
        /*05b8*/ 	.word	0x00004340
        /*05bc*/ 	.word	0x000000ff
        /*05c0*/ 	.word	0x00000050
        /*05c4*/ 	.short	0x010b
        /*05c6*/ 	.byte	0x07
	.zero		1


	//   ....[76]....
        /*05c8*/ 	.word	0x00004350
        /*05cc*/ 	.word	0x000000ff
        /*05d0*/ 	.word	0x00000000
        /*05d4*/ 	.short	0x0101
        /*05d6*/ 	.byte	0x08
	.zero		1


	//   ....[77]....
        /*05d8*/ 	.word	0x00004360
        /*05dc*/ 	.word	0x000000ff
        /*05e0*/ 	.word	0x00000078
        /*05e4*/ 	.short	0x010a
        /*05e6*/ 	.byte	0x07
	.zero		1


	//   ....[78]....
        /*05e8*/ 	.word	0x000044b0
        /*05ec*/ 	.word	0x000000ff
        /*05f0*/ 	.word	0x00000058
        /*05f4*/ 	.short	0x010b
        /*05f6*/ 	.byte	0x07
	.zero		1


	//   ....[79]....
        /*05f8*/ 	.word	0x000044c0
        /*05fc*/ 	.word	0x000000ff
        /*0600*/ 	.word	0x00000000
        /*0604*/ 	.short	0x0101
        /*0606*/ 	.byte	0x08
	.zero		1


	//   ....[80]....
        /*0608*/ 	.word	0x000044d0
        /*060c*/ 	.word	0x000000ff
        /*0610*/ 	.word	0x00000080
        /*0614*/ 	.short	0x010a
        /*0616*/ 	.byte	0x07
	.zero		1


	//   ....[81]....
        /*0618*/ 	.word	0x00004650
        /*061c*/ 	.word	0x000000ff
        /*0620*/ 	.word	0x00000060
        /*0624*/ 	.short	0x010b
        /*0626*/ 	.byte	0x07
	.zero		1


	//   ....[82]....
        /*0628*/ 	.word	0x00004690
        /*062c*/ 	.word	0x000000ff
        /*0630*/ 	.word	0x00000000
        /*0634*/ 	.short	0x0101
        /*0636*/ 	.byte	0x08
	.zero		1


	//   ....[83]....
        /*0638*/ 	.word	0x000046d0
        /*063c*/ 	.word	0x000000ff
        /*0640*/ 	.word	0x00000088
        /*0644*/ 	.short	0x010a
        /*0646*/ 	.byte	0x07
	.zero		1


	//   ....[84]....
        /*0648*/ 	.word	0x00004910
        /*064c*/ 	.word	0x000000ff
        /*0650*/ 	.word	0x00000068
        /*0654*/ 	.short	0x010b
        /*0656*/ 	.byte	0x07
	.zero		1


	//   ....[85]....
        /*0658*/ 	.word	0x00004930
        /*065c*/ 	.word	0x000000ff
        /*0660*/ 	.word	0x00000000
        /*0664*/ 	.short	0x0101
        /*0666*/ 	.byte	0x0d
	.zero		1


	//   ....[86]....
        /*0668*/ 	.word	0x00004960
        /*066c*/ 	.word	0x000000ff
        /*0670*/ 	.word	0x00000070
        /*0674*/ 	.short	0x010a
        /*0676*/ 	.byte	0x07
	.zero		1


	//   ....[87]....
        /*0678*/ 	.word	0x00004980
        /*067c*/ 	.word	0x000000ff
        /*0680*/ 	.word	0x00000078
        /*0684*/ 	.short	0x010a
        /*0686*/ 	.byte	0x07
	.zero		1


	//   ....[88]....
        /*0688*/ 	.word	0x000049a0
        /*068c*/ 	.word	0x000000ff
        /*0690*/ 	.word	0x00000080
        /*0694*/ 	.short	0x010a
        /*0696*/ 	.byte	0x07
	.zero		1


	//   ....[89]....
        /*0698*/ 	.word	0x000049e0
        /*069c*/ 	.word	0x00000000
        /*06a0*/ 	.word	0x00000088
        /*06a4*/ 	.short	0x010a
        /*06a6*/ 	.byte	0xff
	.zero		1


	//   ....[90]....
        /*06a8*/ 	.word	0x00004d10
        /*06ac*/ 	.word	0x00000000
        /*06b0*/ 	.word	0x000000a0
        /*06b4*/ 	.short	0x010a
        /*06b6*/ 	.byte	0xff
	.zero		1


	//   ....[91]....
        /*06b8*/ 	.word	0x00004e20
        /*06bc*/ 	.word	0x00000000
        /*06c0*/ 	.word	0x00000000
        /*06c4*/ 	.short	0x0101
        /*06c6*/ 	.byte	0xff
	.zero		1


	//   ....[92]....
        /*06c8*/ 	.word	0x00005870
        /*06cc*/ 	.word	0x000000ff
        /*06d0*/ 	.word	0x00000050
        /*06d4*/ 	.short	0x010a
        /*06d6*/ 	.byte	0x30
	.zero		1


	//   ....[93]....
        /*06d8*/ 	.word	0x000058b0
        /*06dc*/ 	.word	0x00000040
        /*06e0*/ 	.word	0x000000c0
        /*06e4*/ 	.short	0x010a
        /*06e6*/ 	.byte	0xff
	.zero		1


	//   ....[94]....
        /*06e8*/ 	.word	0x000059a0
        /*06ec*/ 	.word	0x000000ff
        /*06f0*/ 	.word	0x00000050
        /*06f4*/ 	.short	0x010a
        /*06f6*/ 	.byte	0x30
	.zero		1


	//   ....[95]....
        /*06f8*/ 	.word	0x00005a90
        /*06fc*/ 	.word	0x00000040
        /*0700*/ 	.word	0x000000c0
        /*0704*/ 	.short	0x010a
        /*0706*/ 	.byte	0xff
	.zero		1


	//   ....[96]....
        /*0708*/ 	.word	0x00006560
        /*070c*/ 	.word	0x00000000
        /*0710*/ 	.word	0x00000000
        /*0714*/ 	.short	0x0101
        /*0716*/ 	.byte	0xff
	.zero		1


	//   ....[97]....
        /*0718*/ 	.word	0x00006570
        /*071c*/ 	.word	0x00000002
        /*0720*/ 	.word	0x00000050
        /*0724*/ 	.short	0x010a
        /*0726*/ 	.byte	0xff
	.zero		1


	//   ....[98]....
        /*0728*/ 	.word	0x00006650
        /*072c*/ 	.word	0x00000002
        /*0730*/ 	.word	0x00000050
        /*0734*/ 	.short	0x010a
        /*0736*/ 	.byte	0xff
	.zero		1


	//   ....[99]....
        /*0738*/ 	.word	0x000071b0
        /*073c*/ 	.word	0x00000048
        /*0740*/ 	.word	0x00000000
        /*0744*/ 	.short	0x0101
        /*0746*/ 	.byte	0xff
	.zero		1


	//   ....[100]....
        /*0748*/ 	.word	0x000071d0
        /*074c*/ 	.word	0x00000000
        /*0750*/ 	.word	0x00000050
        /*0754*/ 	.short	0x010a
        /*0756*/ 	.byte	0xff
	.zero		1


	//   ....[101]....
        /*0758*/ 	.word	0x000072a0
        /*075c*/ 	.word	0x00000000
        /*0760*/ 	.word	0x00000050
        /*0764*/ 	.short	0x010a
        /*0766*/ 	.byte	0xff
	.zero		1


	//   ....[102]....
        /*0768*/ 	.word	0x00007e00
        /*076c*/ 	.word	0x00000048
        /*0770*/ 	.word	0x00000000
        /*0774*/ 	.short	0x0101
        /*0776*/ 	.byte	0xff
	.zero		1


	//   ....[103]....
        /*0778*/ 	.word	0x00007e20
        /*077c*/ 	.word	0x00000000
        /*0780*/ 	.word	0x00000050
        /*0784*/ 	.short	0x010a
        /*0786*/ 	.byte	0xff
	.zero		1


	//   ....[104]....
        /*0788*/ 	.word	0x00007ef0
        /*078c*/ 	.word	0x00000000
        /*0790*/ 	.word	0x00000050
        /*0794*/ 	.short	0x010a
        /*0796*/ 	.byte	0xff
	.zero		1


	//   ....[105]....
        /*0798*/ 	.word	0x00008250
        /*079c*/ 	.word	0x000000ff
        /*07a0*/ 	.word	0x00000000
        /*07a4*/ 	.short	0x0101
        /*07a6*/ 	.byte	0x05
	.zero		1


	//   ....[106]....
        /*07a8*/ 	.word	0x00008ab0
        /*07ac*/ 	.word	0x00000000
        /*07b0*/ 	.word	0x00000000
        /*07b4*/ 	.short	0x0101
        /*07b6*/ 	.byte	0xff
	.zero		1


	//   ....[107]....
        /*07b8*/ 	.word	0x00008d20
        /*07bc*/ 	.word	0x000000ff
        /*07c0*/ 	.word	0x00000000
        /*07c4*/ 	.short	0x0101
        /*07c6*/ 	.byte	0x04
	.zero		1


	//   ....[108]....
        /*07c8*/ 	.word	0x00008d40
        /*07cc*/ 	.word	0x00000002
        /*07d0*/ 	.word	0x00000110
        /*07d4*/ 	.short	0x010a
        /*07d6*/ 	.byte	0xff
	.zero		1


	//   ....[109]....
        /*07d8*/ 	.word	0x00008da0
        /*07dc*/ 	.word	0x00000002
        /*07e0*/ 	.word	0x00000028
        /*07e4*/ 	.short	0x010a
        /*07e6*/ 	.byte	0xff
	.zero		1


	//   ....[110]....
        /*07e8*/ 	.word	0x00008e00
        /*07ec*/ 	.word	0x00000002
        /*07f0*/ 	.word	0x00000028
        /*07f4*/ 	.short	0x010a
        /*07f6*/ 	.byte	0xff
	.zero		1


	//   ....[111]....
        /*07f8*/ 	.word	0x00008e50
        /*07fc*/ 	.word	0x00000002
        /*0800*/ 	.word	0x000000a0
        /*0804*/ 	.short	0x010a
        /*0806*/ 	.byte	0xff
	.zero		1


	//   ....[112]....
        /*0808*/ 	.word	0x00008eb0
        /*080c*/ 	.word	0x00000000
        /*0810*/ 	.word	0x00000000
        /*0814*/ 	.short	0x010a
        /*0816*/ 	.byte	0xff
	.zero		1


	//   ....[113]....
        /*0818*/ 	.word	0x00008f10
        /*081c*/ 	.word	0x00000000
        /*0820*/ 	.word	0x00000000
        /*0824*/ 	.short	0x010a
        /*0826*/ 	.byte	0xff
	.zero		1


	//   ....[114]....
        /*0828*/ 	.word	0x00008f70
        /*082c*/ 	.word	0x00000000
        /*0830*/ 	.word	0x00000000
        /*0834*/ 	.short	0x010a
        /*0836*/ 	.byte	0xff
	.zero		1


	//   ....[115]....
        /*0838*/ 	.word	0x00008fd0
        /*083c*/ 	.word	0x00000000
        /*0840*/ 	.word	0x00000000
        /*0844*/ 	.short	0x010a
        /*0846*/ 	.byte	0xff
	.zero		1


	//   ....[116]....
        /*0848*/ 	.word	0x00009020
        /*084c*/ 	.word	0x00000000
        /*0850*/ 	.word	0x00000100
        /*0854*/ 	.short	0x010a
        /*0856*/ 	.byte	0xff
	.zero		1


	//   ....[117]....
        /*0858*/ 	.word	0x00009080
        /*085c*/ 	.word	0x00000000
        /*0860*/ 	.word	0x000000b0
        /*0864*/ 	.short	0x010a
        /*0866*/ 	.byte	0xff
	.zero		1


	//   ....[118]....
        /*0868*/ 	.word	0x000090d0
        /*086c*/ 	.word	0x00000000
        /*0870*/ 	.word	0x000000a0
        /*0874*/ 	.short	0x010a
        /*0876*/ 	.byte	0xff
	.zero		1


	//   ....[119]....
        /*0878*/ 	.word	0x00009130
        /*087c*/ 	.word	0x00000000
        /*0880*/ 	.word	0x000000b0
        /*0884*/ 	.short	0x010a
        /*0886*/ 	.byte	0xff
	.zero		1


	//   ....[120]....
        /*0888*/ 	.word	0x00009180
        /*088c*/ 	.word	0x00000000
        /*0890*/ 	.word	0x000000a0
        /*0894*/ 	.short	0x010a
        /*0896*/ 	.byte	0xff
	.zero		1


	//   ....[121]....
        /*0898*/ 	.word	0x000091e0
        /*089c*/ 	.word	0x00000002
        /*08a0*/ 	.word	0x000000e0
        /*08a4*/ 	.short	0x010a
        /*08a6*/ 	.byte	0xff
	.zero		1


	//   ....[122]....
        /*08a8*/ 	.word	0x00009240
        /*08ac*/ 	.word	0x00000000
        /*08b0*/ 	.word	0x00000000
        /*08b4*/ 	.short	0x010a
        /*08b6*/ 	.byte	0xff
	.zero		1


	//   ....[123]....
        /*08b8*/ 	.word	0x000092a0
        /*08bc*/ 	.word	0x00000000
        /*08c0*/ 	.word	0x00000000
        /*08c4*/ 	.short	0x010a
        /*08c6*/ 	.byte	0xff
	.zero		1


	//   ....[124]....
        /*08c8*/ 	.word	0x00009300
        /*08cc*/ 	.word	0x00000000
        /*08d0*/ 	.word	0x00000000
        /*08d4*/ 	.short	0x010a
        /*08d6*/ 	.byte	0xff
	.zero		1


	//   ....[125]....
        /*08d8*/ 	.word	0x00009360
        /*08dc*/ 	.word	0x00000000
        /*08e0*/ 	.word	0x00000000
        /*08e4*/ 	.short	0x010a
        /*08e6*/ 	.byte	0xff
	.zero		1


	//   ....[126]....
        /*08e8*/ 	.word	0x000093c0
        /*08ec*/ 	.word	0x00000000
        /*08f0*/ 	.word	0x00000000
        /*08f4*/ 	.short	0x010a
        /*08f6*/ 	.byte	0xff
	.zero		1


	//   ....[127]....
        /*08f8*/ 	.word	0x00009410
        /*08fc*/ 	.word	0x00000000
        /*0900*/ 	.word	0x000000a0
        /*0904*/ 	.short	0x010a
        /*0906*/ 	.byte	0xff
	.zero		1


	//   ....[128]....
        /*0908*/ 	.word	0x00009470
        /*090c*/ 	.word	0x00000000
        /*0910*/ 	.word	0x00000098
        /*0914*/ 	.short	0x010a
        /*0916*/ 	.byte	0xff
	.zero		1


	//   ....[129]....
        /*0918*/ 	.word	0x000094d0
        /*091c*/ 	.word	0x00000000
        /*0920*/ 	.word	0x00000070
        /*0924*/ 	.short	0x010a
        /*0926*/ 	.byte	0xff
	.zero		1


	//   ....[130]....
        /*0928*/ 	.word	0x00009530
        /*092c*/ 	.word	0x00000000
        /*0930*/ 	.word	0x00000078
        /*0934*/ 	.short	0x010a
        /*0936*/ 	.byte	0xff
	.zero		1


	//   ....[131]....
        /*0938*/ 	.word	0x00009590
        /*093c*/ 	.word	0x00000000
        /*0940*/ 	.word	0x00000080
        /*0944*/ 	.short	0x010a
        /*0946*/ 	.byte	0xff
	.zero		1


	//   ....[132]....
        /*0948*/ 	.word	0x000095f0
        /*094c*/ 	.word	0x00000000
        /*0950*/ 	.word	0x00000088
        /*0954*/ 	.short	0x010a
        /*0956*/ 	.byte	0xff
	.zero		1


	//   ....[133]....
        /*0958*/ 	.word	0x00009650
        /*095c*/ 	.word	0x00000000
        /*0960*/ 	.word	0x00000070
        /*0964*/ 	.short	0x010a
        /*0966*/ 	.byte	0xff
	.zero		1


	//   ....[134]....
        /*0968*/ 	.word	0x000096b0
        /*096c*/ 	.word	0x00000000
        /*0970*/ 	.word	0x00000078
        /*0974*/ 	.short	0x010a
        /*0976*/ 	.byte	0xff
	.zero		1


	//   ....[135]....
        /*0978*/ 	.word	0x00009710
        /*097c*/ 	.word	0x00000000
        /*0980*/ 	.word	0x00000080
        /*0984*/ 	.short	0x010a
        /*0986*/ 	.byte	0xff
	.zero		1


	//   ....[136]....
        /*0988*/ 	.word	0x00009760
        /*098c*/ 	.word	0x00000000
        /*0990*/ 	.word	0x000000a0
        /*0994*/ 	.short	0x010a
        /*0996*/ 	.byte	0xff
	.zero		1


	//   ....[137]....
        /*0998*/ 	.word	0x000097c0
        /*099c*/ 	.word	0x00000002
        /*09a0*/ 	.word	0x00000050
        /*09a4*/ 	.short	0x010a
        /*09a6*/ 	.byte	0xff
	.zero		1


	//   ....[138]....
        /*09a8*/ 	.word	0x00009810
        /*09ac*/ 	.word	0x00000040
        /*09b0*/ 	.word	0x000000c0
        /*09b4*/ 	.short	0x010a
        /*09b6*/ 	.byte	0xff
	.zero		1


	//   ....[139]....
        /*09b8*/ 	.word	0x00009860
        /*09bc*/ 	.word	0x00000002
        /*09c0*/ 	.word	0x00000050
        /*09c4*/ 	.short	0x010a
        /*09c6*/ 	.byte	0xff
	.zero		1


	//   ....[140]....
        /*09c8*/ 	.word	0x000098b0
        /*09cc*/ 	.word	0x00000000
        /*09d0*/ 	.word	0x00000050
        /*09d4*/ 	.short	0x010a
        /*09d6*/ 	.byte	0xff
	.zero		1


	//   ....[141]....
        /*09d8*/ 	.word	0x00009900
        /*09dc*/ 	.word	0x00000000
        /*09e0*/ 	.word	0x00000050
        /*09e4*/ 	.short	0x010a
        /*09e6*/ 	.byte	0xff
	.zero		1


	//----- nvinfo : EIATTR_NUM_MBARRIERS
	.align		4
.L_47:
        /*09e8*/ 	.byte	0x03, 0x38
        /*09ea*/ 	.short	0x0024


	//----- nvinfo : EIATTR_EXIT_INSTR_OFFSETS
	.align		4
        /*09ec*/ 	.byte	0x04, 0x1c
        /*09ee*/ 	.short	(.L_49 - .L_48)


	//   ....[0]....
.L_48:
        /*09f0*/ 	.word	0x00002590


	//   ....[1]....
        /*09f4*/ 	.word	0x00002a80


	//   ....[2]....
        /*09f8*/ 	.word	0x00002ae0


	//   ....[3]....
        /*09fc*/ 	.word	0x000039e0


	//   ....[4]....
        /*0a00*/ 	.word	0x00004a10


	//   ....[5]....
        /*0a04*/ 	.word	0x00004a50


	//   ....[6]....
        /*0a08*/ 	.word	0x00008c10


	//   ....[7]....
        /*0a0c*/ 	.word	0x00008c90


	//   ....[8]....
        /*0a10*/ 	.word	0x00008cc0


	//   ....[9]....
        /*0a14*/ 	.word	0x00008d30


	//----- nvinfo : EIATTR_MAX_THREADS
	.align		4
.L_49:
        /*0a18*/ 	.byte	0x04, 0x05
        /*0a1a*/ 	.short	(.L_51 - .L_50)
.L_50:
        /*0a1c*/ 	.word	0x00000100
        /*0a20*/ 	.word	0x00000001
        /*0a24*/ 	.word	0x00000001


	//----- nvinfo : EIATTR_CRS_STACK_SIZE
	.align		4
.L_51:
        /*0a28*/ 	.byte	0x04, 0x1e
        /*0a2a*/ 	.short	(.L_53 - .L_52)
.L_52:
        /*0a2c*/ 	.word	0x00000000


	//----- nvinfo : EIATTR_CBANK_PARAM_SIZE
	.align		4
.L_53:
        /*0a30*/ 	.byte	0x03, 0x19
        /*0a32*/ 	.short	0x0800


	//----- nvinfo : EIATTR_PARAM_CBANK
	.align		4
        /*0a34*/ 	.byte	0x04, 0x0a
        /*0a36*/ 	.short	(.L_55 - .L_54)
	.align		4
.L_54:
        /*0a38*/ 	.word	index@(.nv.constant0._ZN7cutlass13device_kernelINS_4gemm6kernel13GemmUniversalIN4cute5tupleIJiiiiEEENS1_10collective13CollectiveMmaINS1_35MainloopSm100TmaUmmaWarpSpecializedILi5ELi2ELi4ENS5_IJNS4_1CILi1EEESB_SB_EEEEENS5_IJNSA_ILi128EEESE_NSA_ILi64EEEEEENS_10bfloat16_tENS5_IJlSB_lEEESH_SI_NS4_8TiledMMAINS4_8MMA_AtomIJNS4_20SM100_MMA_F16BF16_SSISH_SH_fLi128ELi128ELNS4_4UMMA5MajorE0ELSN_0ELNSM_7ScaleInE0ELSO_0EEEEEENS4_6LayoutISC_NS5_IJNSA_ILi0EEESS_SS_EEEEENS5_IJNS4_10UnderscoreESV_SV_EEEEENS4_13SM90_TMA_LOADENS4_14ComposedLayoutINS4_7SwizzleILi3ELi4ELi3EEENS4_18smem_ptr_flag_bitsILi16EEENSR_INS5_IJNSA_ILi8EEESF_EEENS5_IJSF_SB_EEEEEEEvNS4_8identityESY_S18_vS19_EENS_8epilogue10collective18CollectiveEpilogueINS1B_23Sm100TmaWarpSpecializedILi4ELi2ELi32ELb1ELb0EEEJSG_NS5_IJNSR_ISE_SB_EENSR_INSA_ILi32EEESB_EEEEESH_SI_SH_SI_NS1B_6fusion15FusionCallbacksIS1F_NS1K_17LinearCombinationISH_fSH_fLNS_15FloatRoundStyleE2EEESG_S1J_JEEENS4_5SM1004TMEM4LOAD26SM100_TMEM_LOAD_32dp32b32xESY_NSZ_INS10_ILi2ELi4ELi3EEES13_NSR_INS5_IJS14_S1H_EEENS5_IJS1H_SB_EEEEEEENS4_39AutoVectorizingCopyWithAssumedAlignmentILi128EEENS4_14SM90_TMA_STOREES1Y_S20_S20_EEEvvEEEEvNT_6ParamsE)
        /*0a3c*/ 	.short	0x0380
        /*0a3e*/ 	.short	0x0800


	//----- nvinfo : EIATTR_SW_WAR
	.align		4
.L_55:
        /*0a40*/ 	.byte	0x04, 0x36
        /*0a42*/ 	.short	(.L_57 - .L_56)
.L_56:
        /*0a44*/ 	.word	0x00000008
.L_57:


//--------------------- .nv.callgraph             --------------------------
	.section	.nv.callgraph,"",@"SHT_CUDA_CALLGRAPH"
	.align	4
	.sectionentsize	8
	.align		4
        /*0000*/ 	.word	0x00000000
	.align		4
        /*0004*/ 	.word	0xffffffff
	.align		4
        /*0008*/ 	.word	index@(_ZN7cutlass13device_kernelINS_4gemm6kernel13GemmUniversalIN4cute5tupleIJiiiiEEENS1_10collective13CollectiveMmaINS1_35MainloopSm100TmaUmmaWarpSpecializedILi5ELi2ELi4ENS5_IJNS4_1CILi1EEESB_SB_EEEEENS5_IJNSA_ILi128EEESE_NSA_ILi64EEEEEENS_10bfloat16_tENS5_IJlSB_lEEESH_SI_NS4_8TiledMMAINS4_8MMA_AtomIJNS4_20SM100_MMA_F16BF16_SSISH_SH_fLi128ELi128ELNS4_4UMMA5MajorE0ELSN_0ELNSM_7ScaleInE0ELSO_0EEEEEENS4_6LayoutISC_NS5_IJNSA_ILi0EEESS_SS_EEEEENS5_IJNS4_10UnderscoreESV_SV_EEEEENS4_13SM90_TMA_LOADENS4_14ComposedLayoutINS4_7SwizzleILi3ELi4ELi3EEENS4_18smem_ptr_flag_bitsILi16EEENSR_INS5_IJNSA_ILi8EEESF_EEENS5_IJSF_SB_EEEEEEEvNS4_8identityESY_S18_vS19_EENS_8epilogue10collective18CollectiveEpilogueINS1B_23Sm100TmaWarpSpecializedILi4ELi2ELi32ELb1ELb0EEEJSG_NS5_IJNSR_ISE_SB_EENSR_INSA_ILi32EEESB_EEEEESH_SI_SH_SI_NS1B_6fusion15FusionCallbacksIS1F_NS1K_17LinearCombinationISH_fSH_fLNS_15FloatRoundStyleE2EEESG_S1J_JEEENS4_5SM1004TMEM4LOAD26SM100_TMEM_LOAD_32dp32b32xESY_NSZ_INS10_ILi2ELi4ELi3EEES13_NSR_INS5_IJS14_S1H_EEENS5_IJS1H_SB_EEEEEEENS4_39AutoVectorizingCopyWithAssumedAlignmentILi128EEENS4_14SM90_TMA_STOREES1Y_S20_S20_EEEvvEEEEvNT_6ParamsE)
	.align		4
        /*000c*/ 	.word	index@(__assertfail)
	.align		4
        /*0010*/ 	.word	0x00000000
	.align		4
        /*0014*/ 	.word	0xfffffffe
	.align		4
        /*0018*/ 	.word	0x00000000
	.align		4
        /*001c*/ 	.word	0xfffffffd
	.align		4
        /*0020*/ 	.word	0x00000000
	.align		4
        /*0024*/ 	.word	0xfffffffc


//--------------------- .nv.constant4             --------------------------
	.section	.nv.constant4,"a",@progbits
	.align	8
	.align		8
.nv.constant4:
        /*0000*/ 	.dword	__assertfail
	.align		8
        /*0008*/ 	.dword	__unnamed_1
	.align		8
        /*0010*/ 	.dword	__unnamed_2
	.align		8
        /*0018*/ 	.dword	_ZN39_INTERNAL_57e0b6e2_4_k_cu_a3d5c5e6_80244cuda3std3__45__cpo5beginE
	.align		8
        /*0020*/ 	.dword	_ZN39_INTERNAL_57e0b6e2_4_k_cu_a3d5c5e6_80244cuda3std3__45__cpo3endE
	.align		8
        /*0028*/ 	.dword	_ZN39_INTERNAL_57e0b6e2_4_k_cu_a3d5c5e6_80244cuda3std3__45__cpo6cbeginE
	.align		8
        /*0030*/ 	.dword	_ZN39_INTERNAL_57e0b6e2_4_k_cu_a3d5c5e6_80244cuda3std3__45__cpo4cendE
	.align		8
        /*0038*/ 	.dword	_ZN39_INTERNAL_57e0b6e2_4_k_cu_a3d5c5e6_80244cuda3std3__441_GLOBAL__N__57e0b6e2_4_k_cu_a3d5c5e6_80246ignoreE
	.align		8
        /*0040*/ 	.dword	_ZN39_INTERNAL_57e0b6e2_4_k_cu_a3d5c5e6_80244cuda3std3__419piecewise_constructE
	.align		8
        /*0048*/ 	.dword	_ZN39_INTERNAL_57e0b6e2_4_k_cu_a3d5c5e6_80244cuda3std3__48in_placeE
	.align		8
        /*0050*/ 	.dword	_ZN39_INTERNAL_57e0b6e2_4_k_cu_a3d5c5e6_80244cuda3std6ranges3__45__cpo4swapE
	.align		8
        /*0058*/ 	.dword	_ZN39_INTERNAL_57e0b6e2_4_k_cu_a3d5c5e6_80244cuda3std6ranges3__45__cpo9iter_moveE
	.align		8
        /*0060*/ 	.dword	_ZN39_INTERNAL_57e0b6e2_4_k_cu_a3d5c5e6_80244cute7productE
	.align		8
        /*0068*/ 	.dword	_ZN39_INTERNAL_57e0b6e2_4_k_cu_a3d5c5e6_80244cute1_E
	.align		8
        /*0070*/ 	.dword	$str$25
	.align		8
        /*0078*/ 	.dword	$str$26
	.align		8
        /*0080*/ 	.dword	$str$27
	.align		8
        /*0088*/ 	.dword	$str$28


//--------------------- .text._ZN7cutlass13device_kernelINS_4gemm6kernel13GemmUniversalIN4cute5tupleIJiiiiEEENS1_10collective13CollectiveMmaINS1_35MainloopSm100TmaUmmaWarpSpecializedILi5ELi2ELi4ENS5_IJNS4_1CILi1EEESB_SB_EEEEENS5_IJNSA_ILi128EEESE_NSA_ILi64EEEEEENS_10bfloat16_tENS5_IJlSB_lEEESH_SI_NS4_8TiledMMAINS4_8MMA_AtomIJNS4_20SM100_MMA_F16BF16_SSISH_SH_fLi128ELi128ELNS4_4UMMA5MajorE0ELSN_0ELNSM_7ScaleInE0ELSO_0EEEEEENS4_6LayoutISC_NS5_IJNSA_ILi0EEESS_SS_EEEEENS5_IJNS4_10UnderscoreESV_SV_EEEEENS4_13SM90_TMA_LOADENS4_14ComposedLayoutINS4_7SwizzleILi3ELi4ELi3EEENS4_18smem_ptr_flag_bitsILi16EEENSR_INS5_IJNSA_ILi8EEESF_EEENS5_IJSF_SB_EEEEEEEvNS4_8identityESY_S18_vS19_EENS_8epilogue10collective18CollectiveEpilogueINS1B_23Sm100TmaWarpSpecializedILi4ELi2ELi32ELb1ELb0EEEJSG_NS5_IJNSR_ISE_SB_EENSR_INSA_ILi32EEESB_EEEEESH_SI_SH_SI_NS1B_6fusion15FusionCallbacksIS1F_NS1K_17LinearCombinationISH_fSH_fLNS_15FloatRoundStyleE2EEESG_S1J_JEEENS4_5SM1004TMEM4LOAD26SM100_TMEM_LOAD_32dp32b32xESY_NSZ_INS10_ILi2ELi4ELi3EEES13_NSR_INS5_IJS14_S1H_EEENS5_IJS1H_SB_EEEEEEENS4_39AutoVectorizingCopyWithAssumedAlignmentILi128EEENS4_14SM90_TMA_STOREES1Y_S20_S20_EEEvvEEEEvNT_6ParamsE --------------------------
	.section	.text._ZN7cutlass13device_kernelINS_4gemm6kernel13GemmUniversalIN4cute5tupleIJiiiiEEENS1_10collective13CollectiveMmaINS1_35MainloopSm100TmaUmmaWarpSpecializedILi5ELi2ELi4ENS5_IJNS4_1CILi1EEESB_SB_EEEEENS5_IJNSA_ILi128EEESE_NSA_ILi64EEEEEENS_10bfloat16_tENS5_IJlSB_lEEESH_SI_NS4_8TiledMMAINS4_8MMA_AtomIJNS4_20SM100_MMA_F16BF16_SSISH_SH_fLi128ELi128ELNS4_4UMMA5MajorE0ELSN_0ELNSM_7ScaleInE0ELSO_0EEEEEENS4_6LayoutISC_NS5_IJNSA_ILi0EEESS_SS_EEEEENS5_IJNS4_10UnderscoreESV_SV_EEEEENS4_13SM90_TMA_LOADENS4_14ComposedLayoutINS4_7SwizzleILi3ELi4ELi3EEENS4_18smem_ptr_flag_bitsILi16EEENSR_INS5_IJNSA_ILi8EEESF_EEENS5_IJSF_SB_EEEEEEEvNS4_8identityESY_S18_vS19_EENS_8epilogue10collective18CollectiveEpilogueINS1B_23Sm100TmaWarpSpecializedILi4ELi2ELi32ELb1ELb0EEEJSG_NS5_IJNSR_ISE_SB_EENSR_INSA_ILi32EEESB_EEEEESH_SI_SH_SI_NS1B_6fusion15FusionCallbacksIS1F_NS1K_17LinearCombinationISH_fSH_fLNS_15FloatRoundStyleE2EEESG_S1J_JEEENS4_5SM1004TMEM4LOAD26SM100_TMEM_LOAD_32dp32b32xESY_NSZ_INS10_ILi2ELi4ELi3EEES13_NSR_INS5_IJS14_S1H_EEENS5_IJS1H_SB_EEEEEEENS4_39AutoVectorizingCopyWithAssumedAlignmentILi128EEENS4_14SM90_TMA_STOREES1Y_S20_S20_EEEvvEEEEvNT_6ParamsE,"ax",@progbits
	.align	128
.text._ZN7cutlass13device_kernelINS_4gemm6kernel13GemmUniversalIN4cute5tupleIJiiiiEEENS1_10collective13CollectiveMmaINS1_35MainloopSm100TmaUmmaWarpSpecializedILi5ELi2ELi4ENS5_IJNS4_1CILi1EEESB_SB_EEEEENS5_IJNSA_ILi128EEESE_NSA_ILi64EEEEEENS_10bfloat16_tENS5_IJlSB_lEEESH_SI_NS4_8TiledMMAINS4_8MMA_AtomIJNS4_20SM100_MMA_F16BF16_SSISH_SH_fLi128ELi128ELNS4_4UMMA5MajorE0ELSN_0ELNSM_7ScaleInE0ELSO_0EEEEEENS4_6LayoutISC_NS5_IJNSA_ILi0EEESS_SS_EEEEENS5_IJNS4_10UnderscoreESV_SV_EEEEENS4_13SM90_TMA_LOADENS4_14ComposedLayoutINS4_7SwizzleILi3ELi4ELi3EEENS4_18smem_ptr_flag_bitsILi16EEENSR_INS5_IJNSA_ILi8EEESF_EEENS5_IJSF_SB_EEEEEEEvNS4_8identityESY_S18_vS19_EENS_8epilogue10collective18CollectiveEpilogueINS1B_23Sm100TmaWarpSpecializedILi4ELi2ELi32ELb1ELb0EEEJSG_NS5_IJNSR_ISE_SB_EENSR_INSA_ILi32EEESB_EEEEESH_SI_SH_SI_NS1B_6fusion15FusionCallbacksIS1F_NS1K_17LinearCombinationISH_fSH_fLNS_15FloatRoundStyleE2EEESG_S1J_JEEENS4_5SM1004TMEM4LOAD26SM100_TMEM_LOAD_32dp32b32xESY_NSZ_INS10_ILi2ELi4ELi3EEES13_NSR_INS5_IJS14_S1H_EEENS5_IJS1H_SB_EEEEEEENS4_39AutoVectorizingCopyWithAssumedAlignmentILi128EEENS4_14SM90_TMA_STOREES1Y_S20_S20_EEEvvEEEEvNT_6ParamsE:
        .type           _ZN7cutlass13device_kernelINS_4gemm6kernel13GemmUniversalIN4cute5tupleIJiiiiEEENS1_10collective13CollectiveMmaINS1_35MainloopSm100TmaUmmaWarpSpecializedILi5ELi2ELi4ENS5_IJNS4_1CILi1EEESB_SB_EEEEENS5_IJNSA_ILi128EEESE_NSA_ILi64EEEEEENS_10bfloat16_tENS5_IJlSB_lEEESH_SI_NS4_8TiledMMAINS4_8MMA_AtomIJNS4_20SM100_MMA_F16BF16_SSISH_SH_fLi128ELi128ELNS4_4UMMA5MajorE0ELSN_0ELNSM_7ScaleInE0ELSO_0EEEEEENS4_6LayoutISC_NS5_IJNSA_ILi0EEESS_SS_EEEEENS5_IJNS4_10UnderscoreESV_SV_EEEEENS4_13SM90_TMA_LOADENS4_14ComposedLayoutINS4_7SwizzleILi3ELi4ELi3EEENS4_18smem_ptr_flag_bitsILi16EEENSR_INS5_IJNSA_ILi8EEESF_EEENS5_IJSF_SB_EEEEEEEvNS4_8identityESY_S18_vS19_EENS_8epilogue10collective18CollectiveEpilogueINS1B_23Sm100TmaWarpSpecializedILi4ELi2ELi32ELb1ELb0EEEJSG_NS5_IJNSR_ISE_SB_EENSR_INSA_ILi32EEESB_EEEEESH_SI_SH_SI_NS1B_6fusion15FusionCallbacksIS1F_NS1K_17LinearCombinationISH_fSH_fLNS_15FloatRoundStyleE2EEESG_S1J_JEEENS4_5SM1004TMEM4LOAD26SM100_TMEM_LOAD_32dp32b32xESY_NSZ_INS10_ILi2ELi4ELi3EEES13_NSR_INS5_IJS14_S1H_EEENS5_IJS1H_SB_EEEEEEENS4_39AutoVectorizingCopyWithAssumedAlignmentILi128EEENS4_14SM90_TMA_STOREES1Y_S20_S20_EEEvvEEEEvNT_6ParamsE,@function
        .size           _ZN7cutlass13device_kernelINS_4gemm6kernel13GemmUniversalIN4cute5tupleIJiiiiEEENS1_10collective13CollectiveMmaINS1_35MainloopSm100TmaUmmaWarpSpecializedILi5ELi2ELi4ENS5_IJNS4_1CILi1EEESB_SB_EEEEENS5_IJNSA_ILi128EEESE_NSA_ILi64EEEEEENS_10bfloat16_tENS5_IJlSB_lEEESH_SI_NS4_8TiledMMAINS4_8MMA_AtomIJNS4_20SM100_MMA_F16BF16_SSISH_SH_fLi128ELi128ELNS4_4UMMA5MajorE0ELSN_0ELNSM_7ScaleInE0ELSO_0EEEEEENS4_6LayoutISC_NS5_IJNSA_ILi0EEESS_SS_EEEEENS5_IJNS4_10UnderscoreESV_SV_EEEEENS4_13SM90_TMA_LOADENS4_14ComposedLayoutINS4_7SwizzleILi3ELi4ELi3EEENS4_18smem_ptr_flag_bitsILi16EEENSR_INS5_IJNSA_ILi8EEESF_EEENS5_IJSF_SB_EEEEEEEvNS4_8identityESY_S18_vS19_EENS_8epilogue10collective18CollectiveEpilogueINS1B_23Sm100TmaWarpSpecializedILi4ELi2ELi32ELb1ELb0EEEJSG_NS5_IJNSR_ISE_SB_EENSR_INSA_ILi32EEESB_EEEEESH_SI_SH_SI_NS1B_6fusion15FusionCallbacksIS1F_NS1K_17LinearCombinationISH_fSH_fLNS_15FloatRoundStyleE2EEESG_S1J_JEEENS4_5SM1004TMEM4LOAD26SM100_TMEM_LOAD_32dp32b32xESY_NSZ_INS10_ILi2ELi4ELi3EEES13_NSR_INS5_IJS14_S1H_EEENS5_IJS1H_SB_EEEEEEENS4_39AutoVectorizingCopyWithAssumedAlignmentILi128EEENS4_14SM90_TMA_STOREES1Y_S20_S20_EEEvvEEEEvNT_6ParamsE,(.L_x_179 - _ZN7cutlass13device_kernelINS_4gemm6kernel13GemmUniversalIN4cute5tupleIJiiiiEEENS1_10collective13CollectiveMmaINS1_35MainloopSm100TmaUmmaWarpSpecializedILi5ELi2ELi4ENS5_IJNS4_1CILi1EEESB_SB_EEEEENS5_IJNSA_ILi128EEESE_NSA_ILi64EEEEEENS_10bfloat16_tENS5_IJlSB_lEEESH_SI_NS4_8TiledMMAINS4_8MMA_AtomIJNS4_20SM100_MMA_F16BF16_SSISH_SH_fLi128ELi128ELNS4_4UMMA5MajorE0ELSN_0ELNSM_7ScaleInE0ELSO_0EEEEEENS4_6LayoutISC_NS5_IJNSA_ILi0EEESS_SS_EEEEENS5_IJNS4_10UnderscoreESV_SV_EEEEENS4_13SM90_TMA_LOADENS4_14ComposedLayoutINS4_7SwizzleILi3ELi4ELi3EEENS4_18smem_ptr_flag_bitsILi16EEENSR_INS5_IJNSA_ILi8EEESF_EEENS5_IJSF_SB_EEEEEEEvNS4_8identityESY_S18_vS19_EENS_8epilogue10collective18CollectiveEpilogueINS1B_23Sm100TmaWarpSpecializedILi4ELi2ELi32ELb1ELb0EEEJSG_NS5_IJNSR_ISE_SB_EENSR_INSA_ILi32EEESB_EEEEESH_SI_SH_SI_NS1B_6fusion15FusionCallbacksIS1F_NS1K_17LinearCombinationISH_fSH_fLNS_15FloatRoundStyleE2EEESG_S1J_JEEENS4_5SM1004TMEM4LOAD26SM100_TMEM_LOAD_32dp32b32xESY_NSZ_INS10_ILi2ELi4ELi3EEES13_NSR_INS5_IJS14_S1H_EEENS5_IJS1H_SB_EEEEEEENS4_39AutoVectorizingCopyWithAssumedAlignmentILi128EEENS4_14SM90_TMA_STOREES1Y_S20_S20_EEEvvEEEEvNT_6ParamsE)
        .other          _ZN7cutlass13device_kernelINS_4gemm6kernel13GemmUniversalIN4cute5tupleIJiiiiEEENS1_10collective13CollectiveMmaINS1_35MainloopSm100TmaUmmaWarpSpecializedILi5ELi2ELi4ENS5_IJNS4_1CILi1EEESB_SB_EEEEENS5_IJNSA_ILi128EEESE_NSA_ILi64EEEEEENS_10bfloat16_tENS5_IJlSB_lEEESH_SI_NS4_8TiledMMAINS4_8MMA_AtomIJNS4_20SM100_MMA_F16BF16_SSISH_SH_fLi128ELi128ELNS4_4UMMA5MajorE0ELSN_0ELNSM_7ScaleInE0ELSO_0EEEEEENS4_6LayoutISC_NS5_IJNSA_ILi0EEESS_SS_EEEEENS5_IJNS4_10UnderscoreESV_SV_EEEEENS4_13SM90_TMA_LOADENS4_14ComposedLayoutINS4_7SwizzleILi3ELi4ELi3EEENS4_18smem_ptr_flag_bitsILi16EEENSR_INS5_IJNSA_ILi8EEESF_EEENS5_IJSF_SB_EEEEEEEvNS4_8identityESY_S18_vS19_EENS_8epilogue10collective18CollectiveEpilogueINS1B_23Sm100TmaWarpSpecializedILi4ELi2ELi32ELb1ELb0EEEJSG_NS5_IJNSR_ISE_SB_EENSR_INSA_ILi32EEESB_EEEEESH_SI_SH_SI_NS1B_6fusion15FusionCallbacksIS1F_NS1K_17LinearCombinationISH_fSH_fLNS_15FloatRoundStyleE2EEESG_S1J_JEEENS4_5SM1004TMEM4LOAD26SM100_TMEM_LOAD_32dp32b32xESY_NSZ_INS10_ILi2ELi4ELi3EEES13_NSR_INS5_IJS14_S1H_EEENS5_IJS1H_SB_EEEEEEENS4_39AutoVectorizingCopyWithAssumedAlignmentILi128EEENS4_14SM90_TMA_STOREES1Y_S20_S20_EEEvvEEEEvNT_6ParamsE,@"STO_CUDA_ENTRY STV_DEFAULT"
_ZN7cutlass13device_kernelINS_4gemm6kernel13GemmUniversalIN4cute5tupleIJiiiiEEENS1_10collective13CollectiveMmaINS1_35MainloopSm100TmaUmmaWarpSpecializedILi5ELi2ELi4ENS5_IJNS4_1CILi1EEESB_SB_EEEEENS5_IJNSA_ILi128EEESE_NSA_ILi64EEEEEENS_10bfloat16_tENS5_IJlSB_lEEESH_SI_NS4_8TiledMMAINS4_8MMA_AtomIJNS4_20SM100_MMA_F16BF16_SSISH_SH_fLi128ELi128ELNS4_4UMMA5MajorE0ELSN_0ELNSM_7ScaleInE0ELSO_0EEEEEENS4_6LayoutISC_NS5_IJNSA_ILi0EEESS_SS_EEEEENS5_IJNS4_10UnderscoreESV_SV_EEEEENS4_13SM90_TMA_LOADENS4_14ComposedLayoutINS4_7SwizzleILi3ELi4ELi3EEENS4_18smem_ptr_flag_bitsILi16EEENSR_INS5_IJNSA_ILi8EEESF_EEENS5_IJSF_SB_EEEEEEEvNS4_8identityESY_S18_vS19_EENS_8epilogue10collective18CollectiveEpilogueINS1B_23Sm100TmaWarpSpecializedILi4ELi2ELi32ELb1ELb0EEEJSG_NS5_IJNSR_ISE_SB_EENSR_INSA_ILi32EEESB_EEEEESH_SI_SH_SI_NS1B_6fusion15FusionCallbacksIS1F_NS1K_17LinearCombinationISH_fSH_fLNS_15FloatRoundStyleE2EEESG_S1J_JEEENS4_5SM1004TMEM4LOAD26SM100_TMEM_LOAD_32dp32b32xESY_NSZ_INS10_ILi2ELi4ELi3EEES13_NSR_INS5_IJS14_S1H_EEENS5_IJS1H_SB_EEEEEEENS4_39AutoVectorizingCopyWithAssumedAlignmentILi128EEENS4_14SM90_TMA_STOREES1Y_S20_S20_EEEvvEEEEvNT_6ParamsE:
[----:B------:R-:W1:Y:S01]  /*0000*/  LDC R1, c[0x0][0x37c] ;  /* 0x0000df00ff017b82 */ /* 0x000e620000000800 */
[----:B------:R-:W2:Y:S01]  /*0010*/  S2R R101, SR_TID.X ;  /* 0x0000000000657919 */ /* 0x000ea20000002100 */
[----:B------:R-:W3:Y:S01]  /*0020*/  LDCU.64 UR4, c[0x0][0x890] ;  /* 0x00011200ff0477ac */ /* 0x000ee20008000a00 */
[----:B------:R-:W-:Y:S02]  /*0030*/  PRMT R88, RZ, 0x7610, R88 ;  /* 0x00007610ff587816 */ /* 0x000fe40000000058 */
[----:B------:R-:W-:Y:S01]  /*0040*/  ELECT P5, URZ, PT ;  /* 0x0000000000ff782f */ /* 0x000fe200038a0000 */
[----:B------:R-:W4:Y:S01]  /*0050*/  LDCU.64 UR46, c[0x0][0x358] ;  /* 0x00006b00ff2e77ac */ /* 0x000f220008000a00 */
[----:B---3--:R-:W-:-:S04]  /*0060*/  UISETP.NE.U32.AND UP0, UPT, UR4, URZ, UPT ;  /* 0x000000ff0400728c */ /* 0x008fc8000bf05070 */
[----:B------:R-:W-:Y:S01]  /*0070*/  UISETP.NE.AND.EX UP0, UPT, UR5, URZ, UPT, UP0 ;  /* 0x000000ff0500728c */ /* 0x000fe2000bf05300 */
[----:B--2---:R-:W-:-:S05]  /*0080*/  SHF.R.U32.HI R92, RZ, 0x5, R101 ;  /* 0x00000005ff5c7819 */ /* 0x004fca0000011665 */
[----:B------:R-:W2:Y:S02]  /*0090*/  SHFL.IDX PT, R0, R92, RZ, 0x1f ;  /* 0x00001fff5c007589 */ /* 0x000ea400000e0000 */
[----:B--2---:R-:W-:Y:S01]  /*00a0*/  R2UR UR8, R0 ;  /* 0x00000000000872ca */ /* 0x004fe200000e0000 */
[----:B-1--4-:R-:W-:-:S14]  /*00b0*/  BRA.U UP0, `(.L_x_0) ;  /* 0x00000001002c7547 */ /* 0x012fdc000b800000 */
[----:B------:R-:W1:Y:S02]  /*00c0*/  LDCU.64 UR6, c[0x0][0x888] ;  /* 0x00011100ff0677ac */ /* 0x000e640008000a00 */
[----:B-1----:R-:W-:-:S04]  /*00d0*/  UISETP.NE.U32.AND UP0, UPT, UR6, URZ, UPT ;  /* 0x000000ff0600728c */ /* 0x002fc8000bf05070 */
[----:B------:R-:W-:-:S09]  /*00e0*/  UISETP.NE.AND.EX UP0, UPT, UR7, URZ, UPT, UP0 ;  /* 0x000000ff0700728c */ /* 0x000fd2000bf05300 */
[----:B------:R-:W-:Y:S05]  /*00f0*/  BRA.U !UP0, `(.L_x_1) ;  /* 0x0000000108107547 */ /* 0x000fea000b800000 */
[----:B------:R-:W1:Y:S02]  /*0100*/  LDC.64 R2, c[0x0][0x888] ;  /* 0x00022200ff027b82 */ /* 0x000e640000000a00 */
[----:B-1----:R1:W5:Y:S01]  /*0110*/  LDG.E R49, desc[UR46][R2.64] ;  /* 0x0000002e02317981 */ /* 0x002362000c1e1900 */
[----:B------:R-:W-:Y:S01]  /*0120*/  HFMA2 R88, -RZ, RZ, 0, 5.9604644775390625e-08 ;  /* 0x00000001ff587431 */ /* 0x000fe200000001ff */
[----:B------:R-:W-:Y:S05]  /*0130*/  BRA `(.L_x_0) ;  /* 0x00000000000c7947 */ /* 0x000fea0003800000 */
.L_x_1:
[----:B------:R-:W1:Y:S01]  /*0140*/  LDCU UR6, c[0x0][0x880] ;  /* 0x00011000ff0677ac */ /* 0x000e620008000800 */
[----:B------:R-:W-:Y:S01]  /*0150*/  HFMA2 R88, -RZ, RZ, 0, 5.9604644775390625e-08 ;  /* 0x00000001ff587431 */ /* 0x000fe200000001ff */
[----:B-1----:R-:W-:-:S07]  /*0160*/  MOV R49, UR6 ;  /* 0x0000000600317c02 */ /* 0x002fce0008000f00 */
.L_x_0:
[----:B------:R-:W2:Y:S02]  /*0170*/  LDCU.64 UR6, c[0x0][0x8b0] ;  /* 0x00011600ff0677ac */ /* 0x000ea40008000a00 */
[----:B--2---:R-:W-:-:S04]  /*0180*/  UISETP.NE.U32.AND UP0, UPT, UR6, URZ, UPT ;  /* 0x000000ff0600728c */ /* 0x004fc8000bf05070 */
[----:B------:R-:W-:-:S09]  /*0190*/  UISETP.NE.AND.EX UP0, UPT, UR7, URZ, UPT, UP0 ;  /* 0x000000ff0700728c */ /* 0x000fd2000bf05300 */
[----:B------:R-:W-:Y:S05]  /*01a0*/  BRA.U UP0, `(.L_x_2) ;  /* 0x0000000100247547 */ /* 0x000fea000b800000 */
[----:B------:R-:W2:Y:S02]  /*01b0*/  LDCU.64 UR6, c[0x0][0x8a8] ;  /* 0x00011500ff0677ac */ /* 0x000ea40008000a00 */
[----:B--2---:R-:W-:-:S04]  /*01c0*/  UISETP.NE.U32.AND UP0, UPT, UR6, URZ, UPT ;  /* 0x000000ff0600728c */ /* 0x004fc8000bf05070 */
[----:B------:R-:W-:-:S09]  /*01d0*/  UISETP.NE.AND.EX UP0, UPT, UR7, URZ, UPT, UP0 ;  /* 0x000000ff0700728c */ /* 0x000fd2000bf05300 */
[----:B------:R-:W-:Y:S05]  /*01e0*/  BRA.U !UP0, `(.L_x_3) ;  /* 0x00000001080c7547 */ /* 0x000fea000b800000 */
[----:B-1----:R-:W1:Y:S02]  /*01f0*/  LDC.64 R2, c[0x0][0x8a8] ;  /* 0x00022a00ff027b82 */ /* 0x002e640000000a00 */
[----:B-1----:R2:W5:Y:S01]  /*0200*/  LDG.E R47, desc[UR46][R2.64] ;  /* 0x0000002e022f7981 */ /* 0x002562000c1e1900 */
[----:B------:R-:W-:Y:S05]  /*0210*/  BRA `(.L_x_2) ;  /* 0x0000000000087947 */ /* 0x000fea0003800000 */
.L_x_3:
[----:B------:R-:W2:Y:S02]  /*0220*/  LDCU UR6, c[0x0][0x8a0] ;  /* 0x00011400ff0677ac */ /* 0x000ea40008000800 */
[----:B--2---:R-:W-:Y:S02]  /*0230*/  MOV R47, UR6 ;  /* 0x00000006002f7c02 */ /* 0x004fe40008000f00 */
.L_x_2:
[----:B------:R-:W-:Y:S01]  /*0240*/  IMAD.U32 R0, RZ, RZ, UR8 ;  /* 0x00000008ff007e24 */ /* 0x000fe2000f8e00ff */
[----:B------:R-:W-:Y:S04]  /*0250*/  BSSY.RECONVERGENT B0, `(.L_x_4) ;  /* 0x000000c000007945 */ /* 0x000fe80003800200 */
[C---:B------:R-:W-:Y:S02]  /*0260*/  ISETP.NE.OR P1, PT, R0.reuse, 0x1, !P5 ;  /* 0x000000010000780c */ /* 0x040fe40006f25670 */
[----:B------:R-:W-:-:S11]  /*0270*/  ISETP.NE.OR P0, PT, R0, 0x3, !P5 ;  /* 0x000000030000780c */ /* 0x000fd60006f05670 */
[----:B------:R-:W-:Y:S05]  /*0280*/  @P1 BRA `(.L_x_5) ;  /* 0x0000000000201947 */ /* 0x000fea0003800000 */
[----:B------:R-:W3:Y:S02]  /*0290*/  LDCU.64 UR6, c[0x0][0x348] ;  /* 0x00006900ff0677ac */ /* 0x000ee40008000a00 */
[----:B---3--:R-:W-:Y:S02]  /*02a0*/  UIADD3 UR10, UP1, UPT, UR6, 0x80, URZ ;  /* 0x00000080060a7890 */ /* 0x008fe4000ff3e0ff */
[----:B------:R-:W-:Y:S02]  /*02b0*/  UIADD3 UR6, UP0, UPT, UR6, 0x180, URZ ;  /* 0x0000018006067890 */ /* 0x000fe4000ff1e0ff */
[----:B------:R-:W-:Y:S02]  /*02c0*/  UIADD3.X UR11, UPT, UPT, URZ, UR7, URZ, UP1, !UPT ;  /* 0x00000007ff0b7290 */ /* 0x000fe40008ffe4ff */
[----:B------:R-:W-:-:S07]  /*02d0*/  UIADD3.X UR7, UPT, UPT, URZ, UR7, URZ, UP0, !UPT ;  /* 0x00000007ff077290 */ /* 0x000fce00087fe4ff */
[----:B------:R3:W-:Y:S02]  /*02e0*/  UTMACCTL.PF [UR10] ;  /* 0x000000000a0079b9 */ /* 0x0007e40008040000 */
[----:B------:R3:W-:Y:S02]  /*02f0*/  UTMACCTL.PF [UR6] ;  /* 0x00000000060079b9 */ /* 0x0007e40008040000 */
[----:B---3--:R-:W-:Y:S01]  /*0300*/  NOP ;  /* 0x0000000000007918 */ /* 0x008fe20000000000 */
.L_x_5:
[----:B------:R-:W-:Y:S05]  /*0310*/  BSYNC.RECONVERGENT B0 ;  /* 0x0000000000007941 */ /* 0x000fea0003800200 */
.L_x_4:
[----:B------:R-:W-:Y:S04]  /*0320*/  BSSY.RECONVERGENT B0, `(.L_x_6) ;  /* 0x000000a000007945 */ /* 0x000fe80003800200 */
        /* <DEDUP_REMOVED lines=9> */
.L_x_7:
[----:B------:R-:W-:Y:S05]  /*03c0*/  BSYNC.RECONVERGENT B0 ;  /* 0x0000000000007941 */ /* 0x000fea0003800200 */
.L_x_6:
[----:B------:R-:W3:Y:S01]  /*03d0*/  LDCU.64 UR6, c[0x0][0x888] ;  /* 0x00011100ff0677ac */ /* 0x000ee20008000a00 */
[----:B------:R-:W-:Y:S02]  /*03e0*/  UISETP.EQ.U32.AND UP1, UPT, UR4, URZ, UPT ;  /* 0x000000ff0400728c */ /* 0x000fe4000bf22070 */
[----:B------:R-:W-:Y:S02]  /*03f0*/  UPLOP3.LUT UP2, UPT, UPT, UPT, UPT, 0x80, 0x8 ;  /* 0x000000000008789c */ /* 0x000fe40003f4f070 */
[----:B---3--:R-:W-:-:S04]  /*0400*/  UISETP.NE.U32.AND UP0, UPT, UR6, URZ, UPT ;  /* 0x000000ff0600728c */ /* 0x008fc8000bf05070 */
[----:B------:R-:W-:-:S04]  /*0410*/  UISETP.NE.AND.EX UP0, UPT, UR7, URZ, UPT, UP0 ;  /* 0x000000ff0700728c */ /* 0x000fc8000bf05300 */
[----:B------:R-:W-:-:S04]  /*0420*/  UISETP.EQ.OR.EX UP3, UPT, UR5, URZ, !UP0, UP1 ;  /* 0x000000ff0500728c */ /* 0x000fc8000c762710 */
[----:B------:R-:W-:-:S05]  /*0430*/  UP2UR UR50, UPR, URZ, 0x8 ;  /* 0x00000008ff327883 */ /* 0x000fca0008000000 */
[----:B------:R-:W-:Y:S07]  /*0440*/  BRA.U !UP3, `(.L_x_8) ;  /* 0x000000010b207547 */ /* 0x000fee000b800000 */
[----:B------:R-:W-:Y:S01]  /*0450*/  UISETP.NE.U32.AND UP2, UPT, UR4, URZ, UPT ;  /* 0x000000ff0400728c */ /* 0x000fe2000bf45070 */
[----:B-----5:R-:W-:Y:S01]  /*0460*/  FSETP.NEU.AND P0, PT, R49, RZ, PT ;  /* 0x000000ff3100720b */ /* 0x020fe20003f0d000 */
[----:B------:R-:W-:Y:S02]  /*0470*/  USEL UR4, URZ, 0xffffffff, UP0 ;  /* 0xffffffffff047887 */ /* 0x000fe40008000000 */
[----:B------:R-:W-:-:S10]  /*0480*/  UISETP.NE.AND.EX UP2, UPT, UR5, URZ, UPT, UP2 ;  /* 0x000000ff0500728c */ /* 0x000fd4000bf45320 */
[----:B------:R-:W-:Y:S01]  /*0490*/  VOTEU.ANY UP1, P0 ;  /* 0x0000000000ff7886 */ /* 0x000fe20000020100 */
[----:B------:R-:W-:-:S04]  /*04a0*/  @!UP2 USEL UR4, URZ, 0xffffffff, UP1 ;  /* 0xffffffffff04a887 */ /* 0x000fc80008800000 */
[----:B------:R-:W-:-:S04]  /*04b0*/  ULOP3.LUT UR4, UR4, 0x1, URZ, 0xc0, !UPT ;  /* 0x0000000104047892 */ /* 0x000fc8000f8ec0ff */
[----:B------:R-:W-:-:S11]  /*04c0*/  UISETP.NE.U32.AND UP2, UPT, UR4, 0x1, UPT ;  /* 0x000000010400788c */ /* 0x000fd6000bf45070 */
.L_x_8:
[----:B-12---:R-:W1:Y:S01]  /*04d0*/  SHFL.IDX PT, R2, R92, RZ, 0x1f ;  /* 0x00001fff5c027589 */ /* 0x006e6200000e0000 */
[----:B------:R-:W-:-:S04]  /*04e0*/  UISETP.NE.AND UP1, UPT, UR8, 0x2, UPT ;  /* 0x000000020800788c */ /* 0x000fc8000bf25270 */
[----:B------:R-:W-:Y:S01]  /*04f0*/  USEL UR6, URZ, 0x1, UP1 ;  /* 0x00000001ff067887 */ /* 0x000fe20008800000 */
[----:B-1----:R-:W-:-:S13]  /*0500*/  ISETP.NE.AND P0, PT, R2, RZ, PT ;  /* 0x000000ff0200720c */ /* 0x002fda0003f05270 */
[----:B------:R-:W-:Y:S05]  /*0510*/  @P0 BRA `(.L_x_9) ;  /* 0x0000000000500947 */ /* 0x000fea0003800000 */
[----:B------:R-:W1:Y:S01]  /*0520*/  S2UR UR5, SR_CgaCtaId ;  /* 0x00000000000579c3 */ /* 0x000e620000008800 */
[----:B------:R-:W-:Y:S01]  /*0530*/  UMOV UR7, 0x400 ;  /* 0x0000040000077882 */ /* 0x000fe20000000000 */
[----:B------:R-:W-:Y:S01]  /*0540*/  UMOV UR4, 0x1 ;  /* 0x0000000100047882 */ /* 0x000fe20000000000 */
[----:B------:R-:W-:Y:S01]  /*0550*/  ELECT P0, URZ, PT ;  /* 0x0000000000ff782f */ /* 0x000fe20003800000 */
[----:B------:R-:W-:-:S04]  /*0560*/  UIADD3 UR10, UPT, UPT, -UR4, 0x100000, URZ ;  /* 0x00100000040a7890 */ /* 0x000fc8000fffe1ff */
[----:B------:R-:W-:Y:S02]  /*0570*/  USHF.L.U32 UR11, UR10, 0xb, URZ ;  /* 0x0000000b0a0b7899 */ /* 0x000fe400080006ff */
[----:B------:R-:W-:Y:S02]  /*0580*/  USHF.L.U32 UR10, UR10, 0x1, URZ ;  /* 0x000000010a0a7899 */ /* 0x000fe400080006ff */
[----:B-1----:R-:W-:Y:S01]  /*0590*/  ULEA UR5, UR5, UR7, 0x18 ;  /* 0x0000000705057291 */ /* 0x002fe2000f8ec0ff */
[----:B------:R-:W1:Y:S11]  /*05a0*/  FENCE.VIEW.ASYNC.S ;  /* 0x00000000000073c6 */ /* 0x000e760000000000 */
[----:B-1----:R1:W2:Y:S01]  /*05b0*/  SYNCS.EXCH.64 URZ, [UR5], UR10 ;  /* 0x0000000a05ff75b2 */ /* 0x0022a20008000100 */
[----:B------:R1:W3:Y:S01]  /*05c0*/  SYNCS.EXCH.64 URZ, [UR5+0x28], UR10 ;  /* 0x0000280a05ff75b2 */ /* 0x0002e20008000100 */
[----:B------:R1:W4:Y:S01]  /*05d0*/  SYNCS.EXCH.64 URZ, [UR5+0x8], UR10 ;  /* 0x0000080a05ff75b2 */ /* 0x0003220008000100 */
[----:B------:R1:W1:Y:S01]  /*05e0*/  SYNCS.EXCH.64 URZ, [UR5+0x30], UR10 ;  /* 0x0000300a05ff75b2 */ /* 0x0002620008000100 */
[----:B------:R1:W1:Y:S01]  /*05f0*/  SYNCS.EXCH.64 URZ, [UR5+0x10], UR10 ;  /* 0x0000100a05ff75b2 */ /* 0x0002620008000100 */
[----:B------:R1:W1:Y:S01]  /*0600*/  SYNCS.EXCH.64 URZ, [UR5+0x38], UR10 ;  /* 0x0000380a05ff75b2 */ /* 0x0002620008000100 */
[----:B------:R1:W1:Y:S01]  /*0610*/  SYNCS.EXCH.64 URZ, [UR5+0x18], UR10 ;  /* 0x0000180a05ff75b2 */ /* 0x0002620008000100 */
[----:B------:R1:W1:Y:S01]  /*0620*/  SYNCS.EXCH.64 URZ, [UR5+0x40], UR10 ;  /* 0x0000400a05ff75b2 */ /* 0x0002620008000100 */
[----:B------:R1:W1:Y:S01]  /*0630*/  SYNCS.EXCH.64 URZ, [UR5+0x20], UR10 ;  /* 0x0000200a05ff75b2 */ /* 0x0002620008000100 */
[----:B------:R1:W1:Y:S01]  /*0640*/  SYNCS.EXCH.64 URZ, [UR5+0x48], UR10 ;  /* 0x0000480a05ff75b2 */ /* 0x0002620008000100 */
[----:B------:R-:W-:Y:S01]  /*0650*/  NOP ;  /* 0x0000000000007918 */ /* 0x000fe20000000000 */
.L_x_9:
[----:B------:R-:W2:Y:S01]  /*0660*/  SHFL.IDX PT, R2, R92, RZ, 0x1f ;  /* 0x00001fff5c027589 */ /* 0x000ea200000e0000 */
[----:B------:R-:W-:Y:S01]  /*0670*/  NOP ;  /* 0x0000000000007918 */ /* 0x000fe20000000000 */
[----:B--2---:R-:W-:-:S13]  /*0680*/  ISETP.NE.AND P0, PT, R2, 0x1, PT ;  /* 0x000000010200780c */ /* 0x004fda0003f05270 */
[----:B------:R-:W-:Y:S05]  /*0690*/  @P0 BRA `(.L_x_10) ;  /* 0x0000000000580947 */ /* 0x000fea0003800000 */
[----:B------:R-:W2:Y:S01]  /*06a0*/  S2UR UR7, SR_CgaCtaId ;  /* 0x00000000000779c3 */ /* 0x000ea20000008800 */
[----:B------:R-:W-:Y:S01]  /*06b0*/  UMOV UR9, 0x400 ;  /* 0x0000040000097882 */ /* 0x000fe20000000000 */
[----:B-1----:R-:W-:Y:S01]  /*06c0*/  UMOV UR5, 0x20 ;  /* 0x0000002000057882 */ /* 0x002fe20000000000 */
[----:B------:R-:W-:Y:S01]  /*06d0*/  UMOV UR4, 0x80 ;  /* 0x0000008000047882 */ /* 0x000fe20000000000 */
[----:B------:R-:W-:-:S04]  /*06e0*/  UIADD3 UR10, UPT, UPT, -UR5, 0x100000, URZ ;  /* 0x00100000050a7890 */ /* 0x000fc8000fffe1ff */
[----:B------:R-:W-:Y:S02]  /*06f0*/  USHF.L.U32 UR11, UR10, 0xb, URZ ;  /* 0x0000000b0a0b7899 */ /* 0x000fe400080006ff */
[----:B------:R-:W-:Y:S02]  /*0700*/  USHF.L.U32 UR10, UR10, 0x1, URZ ;  /* 0x000000010a0a7899 */ /* 0x000fe400080006ff */
[----:B------:R-:W-:-:S04]  /*0710*/  UIADD3 UR4, UPT, UPT, -UR4, 0x100000, URZ ;  /* 0x0010000004047890 */ /* 0x000fc8000fffe1ff */
[----:B------:R-:W-:Y:S02]  /*0720*/  USHF.L.U32 UR5, UR4, 0xb, URZ ;  /* 0x0000000b04057899 */ /* 0x000fe400080006ff */
[----:B------:R-:W-:Y:S01]  /*0730*/  USHF.L.U32 UR4, UR4, 0x1, URZ ;  /* 0x0000000104047899 */ /* 0x000fe200080006ff */
[----:B------:R-:W-:Y:S01]  /*0740*/  ELECT P0, URZ, PT ;  /* 0x0000000000ff782f */ /* 0x000fe20003800000 */
[----:B--2---:R-:W-:Y:S01]  /*0750*/  ULEA UR7, UR7, UR9, 0x18 ;  /* 0x0000000907077291 */ /* 0x004fe2000f8ec0ff */
[----:B------:R-:W1:Y:S11]  /*0760*/  FENCE.VIEW.ASYNC.S ;  /* 0x00000000000073c6 */ /* 0x000e760000000000 */
[----:B-1----:R2:W1:Y:S01]  /*0770*/  SYNCS.EXCH.64 URZ, [UR7+0x50], UR10 ;  /* 0x0000500a07ff75b2 */ /* 0x0024620008000100 */
[----:B------:R2:W1:Y:S01]  /*0780*/  SYNCS.EXCH.64 URZ, [UR7+0x70], UR4 ;  /* 0x0000700407ff75b2 */ /* 0x0004620008000100 */
[----:B------:R2:W1:Y:S01]  /*0790*/  SYNCS.EXCH.64 URZ, [UR7+0x58], UR10 ;  /* 0x0000580a07ff75b2 */ /* 0x0004620008000100 */
[----:B------:R2:W1:Y:S01]  /*07a0*/  SYNCS.EXCH.64 URZ, [UR7+0x78], UR4 ;  /* 0x0000780407ff75b2 */ /* 0x0004620008000100 */
[----:B------:R2:W1:Y:S01]  /*07b0*/  SYNCS.EXCH.64 URZ, [UR7+0x60], UR10 ;  /* 0x0000600a07ff75b2 */ /* 0x0004620008000100 */
[----:B------:R2:W1:Y:S01]  /*07c0*/  SYNCS.EXCH.64 URZ, [UR7+0x80], UR4 ;  /* 0x0000800407ff75b2 */ /* 0x0004620008000100 */
[----:B------:R2:W1:Y:S01]  /*07d0*/  SYNCS.EXCH.64 URZ, [UR7+0x68], UR10 ;  /* 0x0000680a07ff75b2 */ /* 0x0004620008000100 */
[----:B------:R2:W1:Y:S02]  /*07e0*/  SYNCS.EXCH.64 URZ, [UR7+0x88], UR4 ;  /* 0x0000880407ff75b2 */ /* 0x0004640008000100 */
[----:B--2---:R-:W-:Y:S01]  /*07f0*/  NOP ;  /* 0x0000000000007918 */ /* 0x004fe20000000000 */
.L_x_10:
[----:B------:R-:W2:Y:S01]  /*0800*/  SHFL.IDX PT, R2, R92, RZ, 0x1f ;  /* 0x00001fff5c027589 */ /* 0x000ea200000e0000 */
[----:B------:R-:W-:Y:S01]  /*0810*/  NOP ;  /* 0x0000000000007918 */ /* 0x000fe20000000000 */
[----:B--2---:R-:W-:-:S13]  /*0820*/  ISETP.NE.AND P0, PT, R2, 0x3, PT ;  /* 0x000000030200780c */ /* 0x004fda0003f05270 */
[----:B------:R-:W-:Y:S05]  /*0830*/  @P0 BRA `(.L_x_11) ;  /* 0x0000000000300947 */ /* 0x000fea0003800000 */
[----:B-1----:R-:W1:Y:S01]  /*0840*/  S2UR UR5, SR_CgaCtaId ;  /* 0x00000000000579c3 */ /* 0x002e620000008800 */
        /* <DEDUP_REMOVED lines=8> */
[----:B-1----:R2:W1:Y:S01]  /*08d0*/  SYNCS.EXCH.64 URZ, [UR5+0x90], UR10 ;  /* 0x0000900a05ff75b2 */ /* 0x0024620008000100 */
[----:B------:R2:W1:Y:S02]  /*08e0*/  SYNCS.EXCH.64 URZ, [UR5+0x98], UR10 ;  /* 0x0000980a05ff75b2 */ /* 0x0004640008000100 */
[----:B--2---:R-:W-:Y:S01]  /*08f0*/  NOP ;  /* 0x0000000000007918 */ /* 0x004fe20000000000 */
.L_x_11:
[----:B------:R-:W2:Y:S01]  /*0900*/  SHFL.IDX PT, R2, R92, RZ, 0x1f ;  /* 0x00001fff5c027589 */ /* 0x000ea200000e0000 */
[----:B------:R-:W-:Y:S01]  /*0910*/  NOP ;  /* 0x0000000000007918 */ /* 0x000fe20000000000 */
[----:B--2---:R-:W-:-:S13]  /*0920*/  ISETP.NE.AND P0, PT, R2, 0x4, PT ;  /* 0x000000040200780c */ /* 0x004fda0003f05270 */
[----:B------:R-:W-:Y:S05]  /*0930*/  @P0 BRA `(.L_x_12) ;  /* 0x00000000004c0947 */ /* 0x000fea0003800000 */
[----:B-1----:R-:W1:Y:S01]  /*0940*/  S2UR UR5, SR_CgaCtaId ;  /* 0x00000000000579c3 */ /* 0x002e620000008800 */
[----:B------:R-:W-:Y:S01]  /*0950*/  UMOV UR9, 0x100 ;  /* 0x0000010000097882 */ /* 0x000fe20000000000 */
[----:B------:R-:W-:Y:S01]  /*0960*/  UMOV UR7, 0x400 ;  /* 0x0000040000077882 */ /* 0x000fe20000000000 */
[----:B------:R-:W-:Y:S01]  /*0970*/  USEL UR9, UR9, 0xe0, UP2 ;  /* 0x000000e009097887 */ /* 0x000fe20009000000 */
[----:B------:R-:W-:Y:S01]  /*0980*/  UMOV UR4, 0x1 ;  /* 0x0000000100047882 */ /* 0x000fe20000000000 */
[----:B------:R-:W-:Y:S01]  /*0990*/  ELECT P0, URZ, PT ;  /* 0x0000000000ff782f */ /* 0x000fe20003800000 */
[----:B------:R-:W-:-:S04]  /*09a0*/  UIADD3 UR10, UPT, UPT, -UR4, 0x100000, URZ ;  /* 0x00100000040a7890 */ /* 0x000fc8000fffe1ff */
[----:B------:R-:W-:Y:S02]  /*09b0*/  USHF.L.U32 UR11, UR10, 0xb, URZ ;  /* 0x0000000b0a0b7899 */ /* 0x000fe400080006ff */
[----:B------:R-:W-:Y:S02]  /*09c0*/  USHF.L.U32 UR10, UR10, 0x1, URZ ;  /* 0x000000010a0a7899 */ /* 0x000fe400080006ff */
[----:B------:R-:W-:-:S04]  /*09d0*/  UIADD3 UR12, UPT, UPT, -UR9, 0x100000, URZ ;  /* 0x00100000090c7890 */ /* 0x000fc8000fffe1ff */
[----:B------:R-:W-:Y:S02]  /*09e0*/  USHF.L.U32 UR13, UR12, 0xb, URZ ;  /* 0x0000000b0c0d7899 */ /* 0x000fe400080006ff */
[----:B------:R-:W-:Y:S02]  /*09f0*/  USHF.L.U32 UR12, UR12, 0x1, URZ ;  /* 0x000000010c0c7899 */ /* 0x000fe400080006ff */
[----:B-1----:R-:W-:Y:S01]  /*0a00*/  ULEA UR5, UR5, UR7, 0x18 ;  /* 0x0000000705057291 */ /* 0x002fe2000f8ec0ff */
[----:B------:R-:W1:Y:S11]  /*0a10*/  FENCE.VIEW.ASYNC.S ;  /* 0x00000000000073c6 */ /* 0x000e760000000000 */
[----:B-1----:R2:W1:Y:S01]  /*0a20*/  SYNCS.EXCH.64 URZ, [UR5+0xa0], UR10 ;  /* 0x0000a00a05ff75b2 */ /* 0x0024620008000100 */
[----:B------:R2:W1:Y:S01]  /*0a30*/  SYNCS.EXCH.64 URZ, [UR5+0xb0], UR12 ;  /* 0x0000b00c05ff75b2 */ /* 0x0004620008000100 */
[----:B------:R2:W1:Y:S01]  /*0a40*/  SYNCS.EXCH.64 URZ, [UR5+0xa8], UR10 ;  /* 0x0000a80a05ff75b2 */ /* 0x0004620008000100 */
[----:B------:R2:W1:Y:S02]  /*0a50*/  SYNCS.EXCH.64 URZ, [UR5+0xb8], UR12 ;  /* 0x0000b80c05ff75b2 */ /* 0x0004640008000100 */
[----:B--2---:R-:W-:Y:S01]  /*0a60*/  NOP ;  /* 0x0000000000007918 */ /* 0x004fe20000000000 */
.L_x_12:
        /* <DEDUP_REMOVED lines=26> */
.L_x_13:
        /* <DEDUP_REMOVED lines=18> */
.L_x_14:
[----:B-1----:R-:W1:Y:S01]  /*0d30*/  S2UR UR5, SR_CTAID.X ;  /* 0x00000000000579c3 */ /* 0x002e620000002500 */
[----:B------:R-:W-:-:S05]  /*0d40*/  CS2R.32 R87, SR_CgaSize ;  /* 0x0000000000577805 */ /* 0x000fca0000008a00 */
[----:B------:R-:W-:-:S05]  /*0d50*/  IMAD R87, R87, -0xa0, RZ ;  /* 0xffffff6057577824 */ /* 0x000fca00078e02ff */
[----:B------:R-:W-:-:S14]  /*0d60*/  R2UR UR9, R87 ;  /* 0x00000000570972ca */ /* 0x000fdc00000e0000 */
[----:B------:R-:W2:Y:S01]  /*0d70*/  LDCU UR9, c[0x0][UR9+0x2b0] ;  /* 0x00005600090977ac */ /* 0x000ea20008000800 */
[----:B------:R-:W-:Y:S01]  /*0d80*/  NOP ;  /* 0x0000000000007918 */ /* 0x000fe20000000000 */
[----:B------:R-:W-:-:S05]  /*0d90*/  CS2R.32 R87, SR_CgaSize ;  /* 0x0000000000577805 */ /* 0x000fca0000008a00 */
[----:B------:R-:W-:-:S05]  /*0da0*/  IMAD R87, R87, -0xa0, RZ ;  /* 0xffffff6057577824 */ /* 0x000fca00078e02ff */
[----:B------:R-:W-:-:S14]  /*0db0*/  R2UR UR7, R87 ;  /* 0x00000000570772ca */ /* 0x000fdc00000e0000 */
[----:B------:R-:W3:Y:S01]  /*0dc0*/  LDCU UR7, c[0x0][UR7+0x2b4] ;  /* 0x00005680070777ac */ /* 0x000ee20008000800 */
[----:B------:R-:W4:Y:S08]  /*0dd0*/  S2UR UR4, SR_CTAID.Y ;  /* 0x00000000000479c3 */ /* 0x000f300000002600 */
[----:B------:R-:W3:Y:S01]  /*0de0*/  LDC R10, c[0x0][0xb24] ;  /* 0x0002c900ff0a7b82 */ /* 0x000ee20000000800 */
[----:B-1----:R-:W-:-:S02]  /*0df0*/  I2FP.F32.U32 R87, UR5 ;  /* 0x0000000500577c45 */ /* 0x002fc40008201000 */
[----:B------:R-:W-:-:S05]  /*0e00*/  CS2R.32 R3, SR_CgaSize ;  /* 0x0000000000037805 */ /* 0x000fca0000008a00 */
[----:B------:R-:W-:-:S06]  /*0e10*/  IMAD R3, R3, -0xa0, RZ ;  /* 0xffffff6003037824 */ /* 0x000fcc00078e02ff */
[----:B------:R-:W1:Y:S01]  /*0e20*/  LDC R3, c[0x0][R3+0x2a0] ;  /* 0x0000a80003037b82 */ /* 0x000e620000000800 */
[----:B------:R-:W-:Y:S01]  /*0e30*/  MOV R15, UR5 ;  /* 0x00000005000f7c02 */ /* 0x000fe20008000f00 */
[----:B--2---:R-:W-:Y:S01]  /*0e40*/  FMUL R87, R87, UR9 ;  /* 0x0000000957577c20 */ /* 0x004fe20008400000 */
[----:B----4-:R-:W-:Y:S02]  /*0e50*/  I2FP.F32.U32 R86, UR4 ;  /* 0x0000000400567c45 */ /* 0x010fe40008201000 */
[----:B------:R-:W-:-:S05]  /*0e60*/  CS2R.32 R2, SR_CgaSize ;  /* 0x0000000000027805 */ /* 0x000fca0000008a00 */
[----:B------:R-:W-:-:S06]  /*0e70*/  IMAD R2, R2, -0xa0, RZ ;  /* 0xffffff6002027824 */ /* 0x000fcc00078e02ff */
[----:B------:R-:W2:Y:S01]  /*0e80*/  LDC R2, c[0x0][R2+0x2a4] ;  /* 0x0000a90002027b82 */ /* 0x000ea20000000800 */
[----:B------:R-:W-:Y:S01]  /*0e90*/  MOV R14, UR4 ;  /* 0x00000004000e7c02 */ /* 0x000fe20008000f00 */
[----:B------:R-:W4:Y:S01]  /*0ea0*/  F2I.U32.TRUNC.NTZ R87, R87 ;  /* 0x0000005700577305 */ /* 0x000f22000020f000 */
[----:B---3--:R-:W-:-:S05]  /*0eb0*/  FMUL R86, R86, UR7 ;  /* 0x0000000756567c20 */ /* 0x008fca0008400000 */
[----:B------:R-:W-:Y:S01]  /*0ec0*/  BAR.SYNC.DEFER_BLOCKING 0x0 ;  /* 0x0000000000007b1d */ /* 0x000fe20000010000 */
[----:B------:R-:W-:-:S05]  /*0ed0*/  ISETP.GE.AND P0, PT, R10, 0x1, PT ;  /* 0x000000010a00780c */ /* 0x000fca0003f06270 */
[----:B------:R-:W3:Y:S02]  /*0ee0*/  F2I.U32.TRUNC.NTZ R86, R86 ;  /* 0x0000005600567305 */ /* 0x000ee4000020f000 */
[----:B------:R-:W2:Y:S01]  /*0ef0*/  S2UR UR36, SR_CTAID.Z ;  /* 0x00000000002479c3 */ /* 0x000ea20000002700 */
[----:B----4-:R-:W-:-:S05]  /*0f00*/  IADD3 R87, PT, PT, -R87, RZ, RZ ;  /* 0x000000ff57577210 */ /* 0x010fca0007ffe1ff */
[----:B-1----:R-:W-:Y:S01]  /*0f10*/  IMAD R87, R3, R87, UR5 ;  /* 0x0000000503577e24 */ /* 0x002fe2000f8e0257 */
[----:B---3--:R-:W-:-:S05]  /*0f20*/  IADD3 R86, PT, PT, -R86, RZ, RZ ;  /* 0x000000ff56567210 */ /* 0x008fca0007ffe1ff */
[----:B--2---:R-:W-:Y:S01]  /*0f30*/  IMAD R86, R2, R86, UR4 ;  /* 0x0000000402567e24 */ /* 0x004fe2000f8e0256 */
[----:B------:R-:W-:Y:S06]  /*0f40*/  @!P0 BRA `(.L_x_15) ;  /* 0x0000000000b88947 */ /* 0x000fec0003800000 */
[----:B------:R-:W1:Y:S01]  /*0f50*/  LDC.64 R4, c[0x0][0xb18] ;  /* 0x0002c600ff047b82 */ /* 0x000e620000000a00 */
[----:B------:R-:W-:-:S07]  /*0f60*/  ISETP.NE.AND P0, PT, R10, 0x1, PT ;  /* 0x000000010a00780c */ /* 0x000fce0003f05270 */
[----:B------:R-:W2:Y:S08]  /*0f70*/  LDC R9, c[0x0][0xb0c] ;  /* 0x0002c300ff097b82 */ /* 0x000eb00000000800 */
[----:B------:R-:W3:Y:S08]  /*0f80*/  LDC R12, c[0x0][0x370] ;  /* 0x0000dc00ff0c7b82 */ /* 0x000ef00000000800 */
[----:B------:R-:W4:Y:S01]  /*0f90*/  LDC R11, c[0x0][0x374] ;  /* 0x0000dd00ff0b7b82 */ /* 0x000f220000000800 */
[----:B-1----:R-:W-:-:S07]  /*0fa0*/  ISETP.NE.AND P1, PT, R4, 0x1, PT ;  /* 0x000000010400780c */ /* 0x002fce0003f25270 */
[----:B------:R-:W3:Y:S01]  /*0fb0*/  LDC.64 R6, c[0x0][0xb10] ;  /* 0x0002c400ff067b82 */ /* 0x000ee20000000a00 */
[----:B--2---:R-:W-:-:S07]  /*0fc0*/  ISETP.NE.AND P2, PT, R9, 0x1, PT ;  /* 0x000000010900780c */ /* 0x004fce0003f45270 */
[----:B------:R-:W1:Y:S08]  /*0fd0*/  LDC R8, c[0x0][0xb20] ;  /* 0x0002c800ff087b82 */ /* 0x000e700000000800 */
[----:B------:R-:W2:Y:S01]  /*0fe0*/  LDC.64 R2, c[0x0][0xb28] ;  /* 0x0002ca00ff027b82 */ /* 0x000ea20000000a00 */
[----:B----4-:R-:W-:-:S04]  /*0ff0*/  IMAD.HI.U32 R13, R11, R5, RZ ;  /* 0x000000050b0d7227 */ /* 0x010fc800078e00ff */
[----:B------:R-:W-:-:S04]  /*1000*/  IMAD.HI.U32 R5, R14, R5, RZ ;  /* 0x000000050e057227 */ /* 0x000fc800078e00ff */
[----:B---3--:R-:W-:-:S05]  /*1010*/  IMAD.HI.U32 R16, R12, R6, RZ ;  /* 0x000000060c107227 */ /* 0x008fca00078e00ff */
[-C--:B------:R-:W-:Y:S01]  /*1020*/  @P2 SHF.R.U32.HI R12, RZ, R7.reuse, R16 ;  /* 0x00000007ff0c2219 */ /* 0x080fe20000011610 */
[----:B------:R-:W-:Y:S01]  /*1030*/  IMAD.HI.U32 R16, R15, R6, RZ ;  /* 0x000000060f107227 */ /* 0x000fe200078e00ff */
[-C--:B-1----:R-:W-:Y:S02]  /*1040*/  @P1 SHF.R.U32.HI R11, RZ, R8.reuse, R13 ;  /* 0x00000008ff0b1219 */ /* 0x082fe4000001160d */
[----:B------:R-:W-:Y:S02]  /*1050*/  SHF.R.U32.HI R5, RZ, R8, R5 ;  /* 0x00000008ff057219 */ /* 0x000fe40000011605 */
[----:B------:R-:W-:Y:S02]  /*1060*/  SHF.R.U32.HI R16, RZ, R7, R16 ;  /* 0x00000007ff107219 */ /* 0x000fe40000011610 */
[----:B------:R-:W-:Y:S01]  /*1070*/  SEL R5, R14, R5, !P1 ;  /* 0x000000050e057207 */ /* 0x000fe20004800000 */
[----:B--2---:R-:W-:Y:S01]  /*1080*/  IMAD.HI.U32 R13, R11, R2, RZ ;  /* 0x000000020b0d7227 */ /* 0x004fe200078e00ff */
[----:B------:R-:W-:-:S03]  /*1090*/  SEL R16, R15, R16, !P2 ;  /* 0x000000100f107207 */ /* 0x000fc60005000000 */
[----:B------:R-:W-:Y:S01]  /*10a0*/  IMAD.HI.U32 R6, R12, R2, RZ ;  /* 0x000000020c067227 */ /* 0x000fe200078e00ff */
[----:B------:R-:W-:-:S04]  /*10b0*/  @P0 SHF.R.U32.HI R11, RZ, R3, R13 ;  /* 0x00000003ff0b0219 */ /* 0x000fc8000001160d */
[----:B------:R-:W-:Y:S01]  /*10c0*/  @P0 SHF.R.U32.HI R12, RZ, R3, R6 ;  /* 0x00000003ff0c0219 */ /* 0x000fe20000011606 */
[----:B------:R-:W-:-:S04]  /*10d0*/  IMAD R11, R11, R10, RZ ;  /* 0x0000000a0b0b7224 */ /* 0x000fc800078e02ff */
[----:B------:R-:W-:Y:S01]  /*10e0*/  IMAD R6, R12, R10, RZ ;  /* 0x0000000a0c067224 */ /* 0x000fe200078e02ff */
[----:B------:R-:W-:-:S04]  /*10f0*/  ISETP.GE.AND P1, PT, R5, R11, PT ;  /* 0x0000000b0500720c */ /* 0x000fc80003f26270 */
[----:B------:R-:W-:Y:S01]  /*1100*/  ISETP.GE.OR P1, PT, R16, R6, P1 ;  /* 0x000000061000720c */ /* 0x000fe20000f26670 */
[----:B------:R-:W-:-:S05]  /*1110*/  IMAD.HI.U32 R6, R5, R2, RZ ;  /* 0x0000000205067227 */ /* 0x000fca00078e00ff */
[----:B------:R-:W-:-:S04]  /*1120*/  SHF.R.U32.HI R6, RZ, R3, R6 ;  /* 0x00000003ff067219 */ /* 0x000fc80000011606 */
[----:B------:R-:W-:-:S03]  /*1130*/  SEL R6, R5, R6, !P0 ;  /* 0x0000000605067207 */ /* 0x000fc60004000000 */
[----:B------:R-:W-:Y:S01]  /*1140*/  @!P1 IMAD.HI.U32 R7, R16, R2, RZ ;  /* 0x0000000210079227 */ /* 0x000fe200078e00ff */
[----:B------:R-:W-:-:S04]  /*1150*/  IADD3 R2, PT, PT, -R6, RZ, RZ ;  /* 0x000000ff06027210 */ /* 0x000fc80007ffe1ff */
[----:B------:R-:W-:Y:S01]  /*1160*/  @!P1 SHF.R.U32.HI R3, RZ, R3, R7 ;  /* 0x00000003ff039219 */ /* 0x000fe20000011607 */
[----:B------:R-:W-:Y:S01]  /*1170*/  IMAD R2, R10, R2, R5 ;  /* 0x000000020a027224 */ /* 0x000fe200078e0205 */
[----:B------:R-:W-:Y:S02]  /*1180*/  IADD3 R7, PT, PT, -R5, RZ, RZ ;  /* 0x000000ff05077210 */ /* 0x000fe40007ffe1ff */
[----:B------:R-:W-:-:S03]  /*1190*/  @!P1 SEL R3, R16, R3, !P0 ;  /* 0x0000000310039207 */ /* 0x000fc60004000000 */
[----:B------:R-:W-:Y:S02]  /*11a0*/  IMAD R7, R4, R7, R14 ;  /* 0x0000000704077224 */ /* 0x000fe400078e020e */
[--C-:B------:R-:W-:Y:S02]  /*11b0*/  @!P1 IMAD.IADD R6, R6, 0x1, -R3.reuse ;  /* 0x0000000106069824 */ /* 0x100fe400078e0a03 */
[----:B------:R-:W-:Y:S01]  /*11c0*/  @!P1 IMAD R3, R2, R12, R3 ;  /* 0x0000000c02039224 */ /* 0x000fe200078e0203 */
[----:B------:R-:W-:Y:S01]  /*11d0*/  IADD3 R2, PT, PT, -R16, RZ, RZ ;  /* 0x000000ff10027210 */ /* 0x000fe20007ffe1ff */
[----:B------:R-:W-:Y:S02]  /*11e0*/  @!P1 IMAD R5, R6, R10, R16 ;  /* 0x0000000a06059224 */ /* 0x000fe400078e0210 */
[----:B------:R-:W-:Y:S02]  /*11f0*/  @!P1 IMAD.MOV.U32 R16, RZ, RZ, R3 ;  /* 0x000000ffff109224 */ /* 0x000fe400078e0003 */
[----:B------:R-:W-:-:S02]  /*1200*/  IMAD R2, R9, R2, R15 ;  /* 0x0000000209027224 */ /* 0x000fc400078e020f */
[----:B------:R-:W-:Y:S02]  /*1210*/  IMAD R14, R5, R4, R7 ;  /* 0x00000004050e7224 */ /* 0x000fe400078e0207 */
[----:B------:R-:W-:Y:S02]  /*1220*/  IMAD R15, R16, R9, R2 ;  /* 0x00000009100f7224 */ /* 0x000fe400078e0202 */
.L_x_15:
[----:B------:R-:W1:Y:S01]  /*1230*/  LDCU UR4, c[0x0][0xb30] ;  /* 0x00016600ff0477ac */ /* 0x000e620008000800 */
[----:B------:R-:W2:Y:S08]  /*1240*/  S2UR UR37, SR_CgaCtaId ;  /* 0x00000000002579c3 */ /* 0x000eb00000008800 */
[----:B------:R-:W3:Y:S01]  /*1250*/  LDC R40, c[0x0][0xb24] ;  /* 0x0002c900ff287b82 */ /* 0x000ee20000000800 */
[----:B-1----:R-:W-:-:S09]  /*1260*/  UISETP.NE.AND UP1, UPT, UR4, 0x1, UPT ;  /* 0x000000010400788c */ /* 0x002fd2000bf25270 */
[----:B--2---:R-:W-:Y:S05]  /*1270*/  BRA.U UP1, `(.L_x_16) ;  /* 0x0000000101407547 */ /* 0x004fea000b800000 */
[----:B------:R-:W1:Y:S08]  /*1280*/  LDC.64 R4, c[0x0][0xb10] ;  /* 0x0002c400ff047b82 */ /* 0x000e700000000a00 */
[----:B------:R-:W2:Y:S08]  /*1290*/  LDC.64 R2, c[0x0][0xb18] ;  /* 0x0002c600ff027b82 */ /* 0x000eb00000000a00 */
[----:B------:R-:W4:Y:S08]  /*12a0*/  LDC R6, c[0x0][0xb20] ;  /* 0x0002c800ff067b82 */ /* 0x000f300000000800 */
[----:B------:R-:W3:Y:S01]  /*12b0*/  LDC R7, c[0x0][0xb0c] ;  /* 0x0002c300ff077b82 */ /* 0x000ee20000000800 */
[----:B-1----:R-:W-:-:S05]  /*12c0*/  IMAD.HI.U32 R4, R15, R4, RZ ;  /* 0x000000040f047227 */ /* 0x002fca00078e00ff */
[----:B------:R-:W-:Y:S01]  /*12d0*/  SHF.R.U32.HI R4, RZ, R5, R4 ;  /* 0x00000005ff047219 */ /* 0x000fe20000011604 */
[----:B--2---:R-:W-:Y:S01]  /*12e0*/  IMAD.HI.U32 R3, R14, R3, RZ ;  /* 0x000000030e037227 */ /* 0x004fe200078e00ff */
[----:B------:R-:W-:-:S04]  /*12f0*/  ISETP.NE.AND P0, PT, R2, 0x1, PT ;  /* 0x000000010200780c */ /* 0x000fc80003f05270 */
[----:B----4-:R-:W-:-:S04]  /*1300*/  SHF.R.U32.HI R3, RZ, R6, R3 ;  /* 0x00000006ff037219 */ /* 0x010fc80000011603 */
[----:B------:R-:W-:Y:S02]  /*1310*/  SEL R3, R14, R3, !P0 ;  /* 0x000000030e037207 */ /* 0x000fe40004000000 */
[----:B---3--:R-:W-:-:S04]  /*1320*/  ISETP.NE.AND P1, PT, R7, 0x1, PT ;  /* 0x000000010700780c */ /* 0x008fc80003f25270 */
[----:B------:R-:W-:-:S05]  /*1330*/  SEL R4, R15, R4, !P1 ;  /* 0x000000040f047207 */ /* 0x000fca0004800000 */
[----:B------:R-:W-:Y:S02]  /*1340*/  IMAD.IADD R5, R3, 0x1, -R4 ;  /* 0x0000000103057824 */ /* 0x000fe400078e0a04 */
[----:B------:R-:W-:Y:S02]  /*1350*/  IMAD.IADD R3, R4, 0x1, -R3 ;  /* 0x0000000104037824 */ /* 0x000fe400078e0a03 */
[----:B------:R-:W-:Y:S02]  /*1360*/  IMAD R15, R5, R7, R15 ;  /* 0x00000007050f7224 */ /* 0x000fe400078e020f */
[----:B------:R-:W-:-:S07]  /*1370*/  IMAD R14, R3, R2, R14 ;  /* 0x00000002030e7224 */ /* 0x000fce00078e020e */
.L_x_16:
[----:B------:R-:W-:Y:S01]  /*1380*/  BAR.SYNC.DEFER_BLOCKING 0x0 ;  /* 0x0000000000007b1d */ /* 0x000fe20000010000 */
[----:B------:R-:W-:Y:S01]  /*1390*/  UISETP.NE.AND UP1, UPT, UR8, 0x2, UPT ;  /* 0x000000020800788c */ /* 0x000fe2000bf25270 */
[----:B------:R-:W-:Y:S02]  /*13a0*/  ISETP.NE.OR P5, PT, R0, 0x2, !P5 ;  /* 0x000000020000780c */ /* 0x000fe40006fa5670 */
[----:B------:R-:W-:-:S06]  /*13b0*/  LOP3.LUT R2, R101, 0x1f, RZ, 0xc0, !PT ;  /* 0x0000001f65027812 */ /* 0x000fcc00078ec0ff */
[----:B------:R-:W-:Y:S05]  /*13c0*/  BRA.U UP1, `(.L_x_17) ;  /* 0x0000001101787547 */ /* 0x000fea000b800000 */
[----:B------:R-:W1:Y:S01]  /*13d0*/  LDCU UR13, c[0x0][0x38c] ;  /* 0x00007180ff0d77ac */ /* 0x000e620008000800 */
[----:B------:R-:W2:Y:S01]  /*13e0*/  LDC R8, c[0x0][0x370] ;  /* 0x0000dc00ff087b82 */ /* 0x000ea20000000800 */
[----:B------:R-:W-:Y:S01]  /*13f0*/  PLOP3.LUT P1, PT, PT, PT, UP2, 0x80, 0x8 ;  /* 0x000000000008781c */ /* 0x000fe20003f2f028 */
[----:B------:R-:W-:Y:S01]  /*1400*/  IMAD.MOV.U32 R17, RZ, RZ, 0x1 ;  /* 0x00000001ff117424 */ /* 0x000fe200078e00ff */
[----:B------:R-:W-:Y:S01]  /*1410*/  ISETP.EQ.OR P4, PT, R2, RZ, P5 ;  /* 0x000000ff0200720c */ /* 0x000fe20002f82670 */
[----:B------:R-:W-:Y:S01]  /*1420*/  IMAD.MOV.U32 R16, RZ, RZ, RZ ;  /* 0x000000ffff107224 */ /* 0x000fe200078e00ff */
[----:B------:R-:W-:Y:S02]  /*1430*/  PLOP3.LUT P1, PT, P1, PT, PT, 0x8, 0x80 ;  /* 0x000000000080781c */ /* 0x000fe40000f2e170 */
[----:B------:R-:W-:Y:S01]  /*1440*/  CS2R R12, SRZ ;  /* 0x00000000000c7805 */ /* 0x000fe2000001ff00 */
[----:B------:R-:W-:Y:S01]  /*1450*/  IMAD.MOV.U32 R11, RZ, RZ, 0x1 ;  /* 0x00000001ff0b7424 */ /* 0x000fe200078e00ff */
[----:B------:R-:W4:Y:S01]  /*1460*/  LDC R0, c[0x0][0x374] ;  /* 0x0000dd00ff007b82 */ /* 0x000f220000000800 */
[----:B------:R-:W2:Y:S01]  /*1470*/  LDCU.64 UR22, c[0x0][0x348] ;  /* 0x00006900ff1677ac */ /* 0x000ea20008000a00 */
[----:B------:R-:W-:Y:S01]  /*1480*/  UMOV UR6, URZ ;  /* 0x000000ff00067c82 */ /* 0x000fe20008000000 */
[----:B-1----:R-:W-:-:S04]  /*1490*/  UIADD3 UR5, UPT, UPT, UR13, 0x3f, URZ ;  /* 0x0000003f0d057890 */ /* 0x002fc8000fffe0ff */
[----:B------:R-:W-:-:S04]  /*14a0*/  USHF.R.S32.HI UR4, URZ, 0x1f, UR5 ;  /* 0x0000001fff047899 */ /* 0x000fc80008011405 */
[----:B------:R-:W-:-:S04]  /*14b0*/  ULEA.HI UR4, UR4, UR5, URZ, 0x6 ;  /* 0x0000000504047291 */ /* 0x000fc8000f8f30ff */
[----:B------:R-:W-:Y:S02]  /*14c0*/  USHF.R.S32.HI UR15, URZ, 0x6, UR4 ;  /* 0x00000006ff0f7899 */ /* 0x000fe40008011404 */
[----:B------:R-:W-:Y:S02]  /*14d0*/  UIADD3 UR4, UPT, UPT, UR13, -0x1, URZ ;  /* 0xffffffff0d047890 */ /* 0x000fe4000fffe0ff */
[----:B------:R-:W-:Y:S02]  /*14e0*/  UISETP.LT.U32.AND UP0, UPT, UR15, 0x5, UPT ;  /* 0x000000050f00788c */ /* 0x000fe4000bf01070 */
[----:B------:R-:W-:Y:S02]  /*14f0*/  UISETP.GE.U32.AND UP1, UPT, UR4, -0x7f, UPT ;  /* 0xffffff810400788c */ /* 0x000fe4000bf26070 */
[----:B------:R-:W-:Y:S02]  /*1500*/  USEL UR14, UR15, 0x5, UP0 ;  /* 0x000000050f0e7887 */ /* 0x000fe40008000000 */
[----:B------:R-:W-:-:S02]  /*1510*/  UIADD3 UR13, UPT, UPT, UR13, 0x7e, URZ ;  /* 0x0000007e0d0d7890 */ /* 0x000fc4000fffe0ff */
[----:B------:R-:W-:Y:S02]  /*1520*/  UIADD3 UR5, UPT, UPT, UR14, -0x1, URZ ;  /* 0xffffffff0e057890 */ /* 0x000fe4000fffe0ff */
[----:B------:R-:W-:-:S03]  /*1530*/  UIADD3 UR7, UPT, UPT, UR15, -UR14, URZ ;  /* 0x8000000e0f077290 */ /* 0x000fc6000fffe0ff */
[----:B------:R-:W-:-:S04]  /*1540*/  @UP1 UIADD3 UR5, UPT, UPT, UR14, URZ, URZ ;  /* 0x000000ff0e051290 */ /* 0x000fc8000fffe0ff */
[----:B--2---:R-:W-:-:S12]  /*1550*/  UIADD3 UR5, UPT, UPT, UR5, 0x1, URZ ;  /* 0x0000000105057890 */ /* 0x004fd8000fffe0ff */
.L_x_35:
[----:B------:R-:W-:Y:S01]  /*1560*/  UISETP.NE.AND UP0, UPT, UR37, URZ, UPT ;  /* 0x000000ff2500728c */ /* 0x000fe2000bf05270 */
[----:B------:R-:W1:Y:S08]  /*1570*/  S2UR UR37, SR_CgaCtaId ;  /* 0x00000000002579c3 */ /* 0x000e700000008800 */
[----:B------:R-:W-:Y:S05]  /*1580*/  BRA.U UP0, `(.L_x_18) ;  /* 0x0000000100347547 */ /* 0x000fea000b800000 */
[----:B------:R-:W2:Y:S01]  /*1590*/  S2R R2, SR_CgaCtaId ;  /* 0x0000000000027919 */ /* 0x000ea20000008800 */
[----:B------:R-:W-:-:S04]  /*15a0*/  MOV R3, 0x400 ;  /* 0x0000040000037802 */ /* 0x000fc80000000f00 */
[----:B--2---:R-:W-:Y:S02]  /*15b0*/  LEA R2, R2, R3, 0x18 ;  /* 0x0000000302027211 */ /* 0x004fe400078ec0ff */
[----:B------:R-:W-:-:S03]  /*15c0*/  SHF.L.U32 R3, R11, 0x1f, RZ ;  /* 0x0000001f0b037819 */ /* 0x000fc600000006ff */
[----:B------:R-:W-:-:S04]  /*15d0*/  IMAD R2, R12, 0x8, R2 ;  /* 0x000000080c027824 */ /* 0x000fc800078e0202 */
[----:B------:R-:W2:Y:S02]  /*15e0*/  SYNCS.PHASECHK.TRANS64.TRYWAIT P0, [R2+URZ+0x110], R3 ;  /* 0x00011003020075a7 */ /* 0x000ea400080011ff */
[----:B--2---:R-:W-:Y:S05]  /*15f0*/  @!P0 BRA `(.L_x_19) ;  /* 0x0000007400d08947 */ /* 0x004fea0003800000 */
.L_x_132:
[----:B------:R-:W-:Y:S01]  /*1600*/  VIADD R12, R12, 0x1 ;  /* 0x000000010c0c7836 */ /* 0x000fe20000000000 */
[----:B------:R2:W-:Y:S04]  /*1610*/  SYNCS.ARRIVE.TRANS64.A1T0 RZ, [R2+URZ+0x100], RZ ;  /* 0x000100ff02ff79a7 */ /* 0x0005e800081000ff */
[----:B------:R-:W-:-:S04]  /*1620*/  ISETP.NE.AND P0, PT, R12, 0x2, PT ;  /* 0x000000020c00780c */ /* 0x000fc80003f05270 */
[----:B------:R-:W-:Y:S02]  /*1630*/  SEL R12, R12, RZ, P0 ;  /* 0x000000ff0c0c7207 */ /* 0x000fe40000000000 */
[----:B--2---:R-:W-:-:S04]  /*1640*/  SEL R2, RZ, 0x1, P0 ;  /* 0x00000001ff027807 */ /* 0x004fc80000000000 */
[----:B------:R-:W-:-:S07]  /*1650*/  LOP3.LUT R11, R11, R2, RZ, 0x3c, !PT ;  /* 0x000000020b0b7212 */ /* 0x000fce00078e3cff */
.L_x_18:
[----:B------:R-:W-:Y:S01]  /*1660*/  UMOV UR4, 0x400 ;  /* 0x0000040000047882 */ /* 0x000fe20000000000 */
[----:B------:R-:W-:Y:S01]  /*1670*/  SHF.L.U32 R2, R17, 0x1f, RZ ;  /* 0x0000001f11027819 */ /* 0x000fe200000006ff */
[----:B-1----:R-:W-:Y:S01]  /*1680*/  ULEA UR4, UR37, UR4, 0x18 ;  /* 0x0000000425047291 */ /* 0x002fe2000f8ec0ff */
[----:B------:R-:W-:Y:S01]  /*1690*/  R2UR UR35, R15 ;  /* 0x000000000f2372ca */ /* 0x000fe200000e0000 */
[----:B------:R-:W-:Y:S01]  /*16a0*/  UISETP.GE.U32.AND UP0, UPT, UR13, 0x7f, UPT ;  /* 0x0000007f0d00788c */ /* 0x000fe2000bf06070 */
[----:B------:R-:W-:Y:S01]  /*16b0*/  R2UR UR11, R14 ;  /* 0x000000000e0b72ca */ /* 0x000fe200000e0000 */
[----:B------:R-:W-:Y:S01]  /*16c0*/  ULEA UR8, UR6, UR4, 0x3 ;  /* 0x0000000406087291 */ /* 0x000fe2000f8e18ff */
[----:B------:R-:W-:-:S08]  /*16d0*/  UMOV UR24, URZ ;  /* 0x000000ff00187c82 */ /* 0x000fd00008000000 */
[----:B------:R1:W2:Y:S01]  /*16e0*/  SYNCS.PHASECHK.TRANS64.TRYWAIT P0, [UR8+0x28], R2 ;  /* 0x00002802ff0075a7 */ /* 0x0002a20008001108 */
[----:B------:R-:W-:Y:S02]  /*16f0*/  USHF.L.U32 UR35, UR35, 0x7, URZ ;  /* 0x0000000723237899 */ /* 0x000fe400080006ff */
[----:B------:R-:W-:Y:S01]  /*1700*/  USHF.L.U32 UR11, UR11, 0x7, URZ ;  /* 0x000000070b0b7899 */ /* 0x000fe200080006ff */
[----:B------:R-:W-:Y:S11]  /*1710*/  BRA.U !UP0, `(.L_x_20) ;  /* 0x0000000108a47547 */ /* 0x000ff6000b800000 */
[----:B------:R-:W-:Y:S01]  /*1720*/  UMOV UR16, URZ ;  /* 0x000000ff00107c82 */ /* 0x000fe20008000000 */
[----:B------:R-:W-:-:S05]  /*1730*/  UMOV UR17, UR6 ;  /* 0x0000000600117c82 */ /* 0x000fca0008000000 */
.L_x_25:
[----:B-1----:R-:W-:Y:S01]  /*1740*/  ULEA UR33, UR17, UR4, 0x3 ;  /* 0x0000000411217291 */ /* 0x002fe2000f8e18ff */
[----:B--2---:R-:W-:Y:S01]  /*1750*/  @!P5 MOV R3, 0x8000 ;  /* 0x000080000003d802 */ /* 0x004fe20000000f00 */
[----:B--2---:R-:W-:Y:S10]  /*1760*/  @P0 BRA `(.L_x_21) ;  /* 0x00000000000c0947 */ /* 0x004ff40003800000 */
[----:B------:R-:W-:-:S04]  /*1770*/  SHF.L.U32 R4, R17, 0x1f, RZ ;  /* 0x0000001f11047819 */ /* 0x000fc800000006ff */
[----:B------:R-:W2:Y:S02]  /*1780*/  SYNCS.PHASECHK.TRANS64.TRYWAIT P0, [UR33+0x28], R4 ;  /* 0x00002804ff0075a7 */ /* 0x000ea40008001121 */
[----:B--2---:R-:W-:Y:S05]  /*1790*/  @!P0 BRA `(.L_x_22) ;  /* 0x00000074007c8947 */ /* 0x004fea0003800000 */
.L_x_21:
[----:B------:R2:W-:Y:S01]  /*17a0*/  @!P5 SYNCS.ARRIVE.TRANS64 RZ, [UR33], R3 ;  /* 0x00000003ffffd9a7 */ /* 0x0005e20008000021 */
[----:B------:R-:W-:Y:S04]  /*17b0*/  BSSY.RECONVERGENT B0, `(.L_x_23) ;  /* 0x0000003000007945 */ /* 0x000fe80003800200 */
[----:B------:R-:W-:Y:S05]  /*17c0*/  @P4 BRA `(.L_x_24) ;  /* 0x0000000000044947 */ /* 0x000fea0003800000 */
[----:B------:R-:W-:Y:S05]  /*17d0*/  BPT.TRAP 0x1 ;  /* 0x000000040000795c */ /* 0x000fea0000300000 */
.L_x_24:
[----:B------:R-:W-:Y:S05]  /*17e0*/  BSYNC.RECONVERGENT B0 ;  /* 0x0000000000007941 */ /* 0x000fea0003800200 */
.L_x_23:
[----:B------:R-:W-:Y:S02]  /*17f0*/  UIADD3 UR6, UPT, UPT, UR17, 0x1, URZ ;  /* 0x0000000111067890 */ /* 0x000fe4000fffe0ff */
[----:B------:R-:W-:Y:S02]  /*1800*/  UIADD3 UR26, UP1, UPT, UR22, 0x80, URZ ;  /* 0x00000080161a7890 */ /* 0x000fe4000ff3e0ff */
[----:B------:R-:W-:Y:S02]  /*1810*/  UISETP.NE.AND UP0, UPT, UR6, 0x5, UPT ;  /* 0x000000050600788c */ /* 0x000fe4000bf05270 */
[----:B------:R-:W-:Y:S02]  /*1820*/  USHF.L.U32 UR34, UR16, 0x6, URZ ;  /* 0x0000000610227899 */ /* 0x000fe400080006ff */
[----:B------:R-:W-:Y:S02]  /*1830*/  USEL UR9, URZ, 0x1, UP0 ;  /* 0x00000001ff097887 */ /* 0x000fe40008000000 */
[----:B------:R-:W-:-:S02]  /*1840*/  USEL UR6, UR6, URZ, UP0 ;  /* 0x000000ff06067287 */ /* 0x000fc40008000000 */
[----:B------:R-:W-:Y:S02]  /*1850*/  UIADD3 UR20, UP0, UPT, UR22, 0x180, URZ ;  /* 0x0000018016147890 */ /* 0x000fe4000ff1e0ff */
[----:B------:R-:W-:Y:S01]  /*1860*/  ULEA UR8, UR6, UR4, 0x3 ;  /* 0x0000000406087291 */ /* 0x000fe2000f8e18ff */
[----:B------:R-:W-:Y:S01]  /*1870*/  LOP3.LUT R17, R17, UR9, RZ, 0x3c, !PT ;  /* 0x0000000911117c12 */ /* 0x000fe2000f8e3cff */
[----:B------:R-:W-:Y:S02]  /*1880*/  UIADD3.X UR27, UPT, UPT, URZ, UR23, URZ, UP1, !UPT ;  /* 0x00000017ff1b7290 */ /* 0x000fe40008ffe4ff */
[----:B------:R-:W-:Y:S01]  /*1890*/  UIADD3.X UR21, UPT, UPT, URZ, UR23, URZ, UP0, !UPT ;  /* 0x00000017ff157290 */ /* 0x000fe200087fe4ff */
[----:B-1----:R-:W-:Y:S01]  /*18a0*/  SHF.L.U32 R2, R17, 0x1f, RZ ;  /* 0x0000001f11027819 */ /* 0x002fe200000006ff */
[----:B------:R-:W-:Y:S01]  /*18b0*/  UMOV UR18, 0x0 ;  /* 0x0000000000127882 */ /* 0x000fe20000000000 */
[----:B------:R-:W-:Y:S01]  /*18c0*/  UMOV UR19, 0x10000000 ;  /* 0x1000000000137882 */ /* 0x000fe20000000000 */
[----:B------:R-:W-:Y:S01]  /*18d0*/  UMOV UR12, UR36 ;  /* 0x00000024000c7c82 */ /* 0x000fe20008000000 */
[----:B------:R1:W1:Y:S01]  /*18e0*/  SYNCS.PHASECHK.TRANS64.TRYWAIT P0, [UR8+0x28], R2 ;  /* 0x00002802ff0075a7 */ /* 0x0002620008001108 */
[----:B------:R-:W-:Y:S01]  /*18f0*/  ULEA UR8, UR17, UR4, 0xe ;  /* 0x0000000411087291 */ /* 0x000fe2000f8e70ff */
[----:B------:R-:W-:Y:S01]  /*1900*/  UMOV UR9, UR33 ;  /* 0x0000002100097c82 */ /* 0x000fe20008000000 */
[----:B------:R-:W-:-:S02]  /*1910*/  UMOV UR10, UR34 ;  /* 0x00000022000a7c82 */ /* 0x000fc40008000000 */
[----:B------:R-:W-:Y:S02]  /*1920*/  UIADD3 UR32, UPT, UPT, UR8, 0x8400, URZ ;  /* 0x0000840008207890 */ /* 0x000fe4000fffe0ff */
[----:B------:R-:W-:Y:S02]  /*1930*/  UIADD3 UR8, UPT, UPT, UR8, 0x1c400, URZ ;  /* 0x0001c40008087890 */ /* 0x000fe4000fffe0ff */
[----:B------:R-:W-:Y:S01]  /*1940*/  UIADD3 UR16, UPT, UPT, UR16, 0x1, URZ ;  /* 0x0000000110107890 */ /* 0x000fe2000fffe0ff */
[----:B------:R-:W-:Y:S01]  /*1950*/  UMOV UR24, UR5 ;  /* 0x0000000500187c82 */ /* 0x000fe20008000000 */
[----:B------:R-:W-:Y:S02]  /*1960*/  UMOV UR17, UR6 ;  /* 0x0000000600117c82 */ /* 0x000fe40008000000 */
[----:B------:R-:W-:Y:S01]  /*1970*/  UISETP.NE.AND UP0, UPT, UR16, UR5, UPT ;  /* 0x000000051000728c */ /* 0x000fe2000bf05270 */
[----:B------:R1:W-:Y:S02]  /*1980*/  UTMALDG.3D [UR32], [UR26], desc[UR18] ;  /* 0x000012201a0075b4 */ /* 0x0003e40008011000 */
[----:B------:R1:W-:Y:S06]  /*1990*/  UTMALDG.3D [UR8], [UR20], desc[UR18] ;  /* 0x00001208140075b4 */ /* 0x0003ec0008011000 */
[----:B------:R-:W-:Y:S05]  /*19a0*/  BRA.U UP0, `(.L_x_25) ;  /* 0xfffffffd00647547 */ /* 0x000fea000b83ffff */
.L_x_20:
[----:B-1----:R-:W-:Y:S01]  /*19b0*/  ULEA UR8, UR6, UR4, 0x3 ;  /* 0x0000000406087291 */ /* 0x002fe2000f8e18ff */
[----:B------:R-:W-:Y:S01]  /*19c0*/  SHF.L.U32 R2, R17, 0x1f, RZ ;  /* 0x0000001f11027819 */ /* 0x000fe200000006ff */
[----:B------:R-:W-:Y:S01]  /*19d0*/  @!P1 SYNCS.ARRIVE.TRANS64.A1T0 RZ, [UR4+0x98], RZ ;  /* 0x000098ffffff99a7 */ /* 0x000fe20008100004 */
[----:B------:R-:W-:-:S06]  /*19e0*/  UISETP.GT.AND UP0, UPT, UR15, UR14, UPT ;  /* 0x0000000e0f00728c */ /* 0x000fcc000bf04270 */
[----:B--2---:R1:W2:Y:S03]  /*19f0*/  SYNCS.PHASECHK.TRANS64.TRYWAIT P0, [UR8+0x28], R2 ;  /* 0x00002802ff0075a7 */ /* 0x0042a60008001108 */
[----:B------:R-:W-:Y:S05]  /*1a00*/  BRA.U !UP0, `(.L_x_26) ;  /* 0x0000000108a87547 */ /* 0x000fea000b800000 */
[----:B------:R-:W-:Y:S01]  /*1a10*/  UIADD3 UR21, UPT, UPT, UR7, UR24, URZ ;  /* 0x0000001807157290 */ /* 0x000fe2000fffe0ff */
[----:B------:R-:W-:-:S11]  /*1a20*/  UMOV UR25, UR6 ;  /* 0x0000000600197c82 */ /* 0x000fd60008000000 */
.L_x_31:
[----:B-1----:R-:W-:Y:S01]  /*1a30*/  ULEA UR17, UR25, UR4, 0x3 ;  /* 0x0000000419117291 */ /* 0x002fe2000f8e18ff */
[----:B--2---:R-:W-:Y:S01]  /*1a40*/  @!P5 MOV R3, 0x8000 ;  /* 0x000080000003d802 */ /* 0x004fe20000000f00 */
[----:B--2---:R-:W-:Y:S10]  /*1a50*/  @P0 BRA `(.L_x_27) ;  /* 0x00000000000c0947 */ /* 0x004ff40003800000 */
[----:B------:R-:W-:-:S04]  /*1a60*/  SHF.L.U32 R4, R17, 0x1f, RZ ;  /* 0x0000001f11047819 */ /* 0x000fc800000006ff */
[----:B------:R-:W2:Y:S02]  /*1a70*/  SYNCS.PHASECHK.TRANS64.TRYWAIT P0, [UR17+0x28], R4 ;  /* 0x00002804ff0075a7 */ /* 0x000ea40008001111 */
[----:B--2---:R-:W-:Y:S05]  /*1a80*/  @!P0 BRA `(.L_x_28) ;  /* 0x0000007000d88947 */ /* 0x004fea0003800000 */
.L_x_27:
[----:B------:R2:W-:Y:S01]  /*1a90*/  @!P5 SYNCS.ARRIVE.TRANS64 RZ, [UR17], R3 ;  /* 0x00000003ffffd9a7 */ /* 0x0005e20008000011 */
[----:B------:R-:W-:Y:S04]  /*1aa0*/  BSSY.RECONVERGENT B0, `(.L_x_29) ;  /* 0x0000003000007945 */ /* 0x000fe80003800200 */
[----:B------:R-:W-:Y:S05]  /*1ab0*/  @P4 BRA `(.L_x_30) ;  /* 0x0000000000044947 */ /* 0x000fea0003800000 */
[----:B------:R-:W-:Y:S05]  /*1ac0*/  BPT.TRAP 0x1 ;  /* 0x000000040000795c */ /* 0x000fea0000300000 */
.L_x_30:
[----:B------:R-:W-:Y:S05]  /*1ad0*/  BSYNC.RECONVERGENT B0 ;  /* 0x0000000000007941 */ /* 0x000fea0003800200 */
.L_x_29:
        /* <DEDUP_REMOVED lines=20> */
[----:B------:R-:W-:Y:S01]  /*1c20*/  UIADD3 UR8, UPT, UPT, UR8, 0x1c400, URZ ;  /* 0x0001c40008087890 */ /* 0x000fe2000fffe0ff */
[----:B------:R-:W-:Y:S01]  /*1c30*/  UMOV UR9, UR17 ;  /* 0x0000001100097c82 */ /* 0x000fe20008000000 */
[----:B------:R-:W-:Y:S01]  /*1c40*/  UMOV UR10, UR18 ;  /* 0x00000012000a7c82 */ /* 0x000fe20008000000 */
[----:B------:R-:W-:Y:S01]  /*1c50*/  UIADD3 UR24, UPT, UPT, UR24, 0x1, URZ ;  /* 0x0000000118187890 */ /* 0x000fe2000fffe0ff */
[----:B------:R-:W-:-:S03]  /*1c60*/  UMOV UR25, UR6 ;  /* 0x0000000600197c82 */ /* 0x000fc60008000000 */
[----:B------:R1:W-:Y:S01]  /*1c70*/  UTMALDG.3D [UR16], [UR30], desc[UR26] ;  /* 0x00001a101e0075b4 */ /* 0x0003e20008011000 */
[----:B------:R-:W-:Y:S01]  /*1c80*/  UISETP.NE.AND UP0, UPT, UR24, UR21, UPT ;  /* 0x000000151800728c */ /* 0x000fe2000bf05270 */
[----:B------:R1:W-:Y:S08]  /*1c90*/  UTMALDG.3D [UR8], [UR28], desc[UR26] ;  /* 0x00001a081c0075b4 */ /* 0x0003f00008011000 */
[----:B------:R-:W-:Y:S05]  /*1ca0*/  BRA.U UP0, `(.L_x_31) ;  /* 0xfffffffd00607547 */ /* 0x000fea000b83ffff */
.L_x_26:
[C---:B-1----:R-:W-:Y:S01]  /*1cb0*/  LEA R2, R16.reuse, UR4, 0x3 ;  /* 0x0000000410027c11 */ /* 0x042fe2000f8e18ff */
[----:B------:R-:W-:Y:S01]  /*1cc0*/  NOP ;  /* 0x0000000000007918 */ /* 0x000fe20000000000 */
[----:B--2---:R-:W-:Y:S02]  /*1cd0*/  SHF.L.U32 R3, R13, 0x1f, RZ ;  /* 0x0000001f0d037819 */ /* 0x004fe400000006ff */
[----:B------:R-:W-:Y:S02]  /*1ce0*/  LEA R4, R16, UR4, 0x4 ;  /* 0x0000000410047c11 */ /* 0x000fe4000f8e20ff */
[----:B------:R-:W1:Y:S02]  /*1cf0*/  SYNCS.PHASECHK.TRANS64.TRYWAIT P0, [R2+URZ+0xa0], R3 ;  /* 0x0000a003020075a7 */ /* 0x000e6400080011ff */
[----:B-1----:R-:W-:Y:S05]  /*1d00*/  @!P0 BRA `(.L_x_32) ;  /* 0x0000007000508947 */ /* 0x002fea0003800000 */
.L_x_135:
[----:B------:R-:W2:Y:S01]  /*1d10*/  LDS.128 R4, [R4+0x130] ;  /* 0x0001300004047984 */ /* 0x000ea20000000c00 */
[----:B---3--:R-:W-:Y:S01]  /*1d20*/  ISETP.GE.AND P0, PT, R40, 0x1, PT ;  /* 0x000000012800780c */ /* 0x008fe20003f06270 */
[----:B-1----:R-:W-:Y:S01]  /*1d30*/  VIADD R2, R2, 0xb0 ;  /* 0x000000b002027836 */ /* 0x002fe20000000000 */
[----:B------:R-:W-:Y:S01]  /*1d40*/  @!PT LDS RZ, [RZ] ;  /* 0x00000000fffff984 */ /* 0x000fe20000000800 */
[----:B------:R-:W-:Y:S01]  /*1d50*/  @!PT LDS RZ, [RZ] ;  /* 0x00000000fffff984 */ /* 0x000fe20000000800 */
[----:B------:R-:W-:Y:S01]  /*1d60*/  @!PT LDS RZ, [RZ] ;  /* 0x00000000fffff984 */ /* 0x000fe20000000800 */
[----:B------:R-:W-:Y:S01]  /*1d70*/  @!PT LDS RZ, [RZ] ;  /* 0x00000000fffff984 */ /* 0x000fe20000000800 */
[----:B------:R1:W-:Y:S06]  /*1d80*/  MEMBAR.ALL.CTA ;  /* 0x0000000000007992 */ /* 0x0003ec0000008000 */
[----:B-1----:R-:W1:Y:S01]  /*1d90*/  FENCE.VIEW.ASYNC.S ;  /* 0x00000000000073c6 */ /* 0x002e620000000000 */
[----:B------:R-:W-:-:S04]  /*1da0*/  PRMT R2, RZ, 0x654, R2 ;  /* 0x00000654ff027816 */ /* 0x000fc80000000002 */
[----:B-1----:R1:W-:Y:S01]  /*1db0*/  SYNCS.ARRIVE.TRANS64.RED.A1T0 RZ, [R2+URZ], RZ ;  /* 0x000000ff02ff79a7 */ /* 0x0023e200081004ff */
[----:B--2---:R-:W-:-:S13]  /*1dc0*/  LOP3.LUT P2, RZ, R6, 0x1, RZ, 0xc0, !PT ;  /* 0x0000000106ff7812 */ /* 0x004fda000784c0ff */
[----:B------:R-:W-:Y:S01]  /*1dd0*/  @P2 SHF.R.U32.HI R3, RZ, 0x10, R5 ;  /* 0x00000010ff032819 */ /* 0x000fe20000011605 */
[----:B------:R-:W-:Y:S01]  /*1de0*/  VOTEU.ANY UP0, P2 ;  /* 0x0000000000ff7886 */ /* 0x000fe20001000100 */
[----:B------:R-:W-:Y:S02]  /*1df0*/  @P2 MOV R10, R4 ;  /* 0x00000004000a2202 */ /* 0x000fe40000000f00 */
[----:B------:R-:W-:Y:S02]  /*1e00*/  @P2 R2UR.BROADCAST UR8, R3 ;  /* 0x00000000030822ca */ /* 0x000fe400008e0000 */
[----:B------:R-:W-:-:S11]  /*1e10*/  @P2 LOP3.LUT R9, R5, 0xffff, RZ, 0xc0, !PT ;  /* 0x0000ffff05092812 */ /* 0x000fd600078ec0ff */
[----:B------:R-:W-:Y:S01]  /*1e20*/  @UP0 UMOV UR36, UR8 ;  /* 0x0000000800240c82 */ /* 0x000fe20008000000 */
[----:B-1----:R-:W-:Y:S05]  /*1e30*/  @!P0 BRA `(.L_x_33) ;  /* 0x0000000000b88947 */ /* 0x002fea0003800000 */
[----:B------:R-:W4:Y:S01]  /*1e40*/  LDC.64 R4, c[0x0][0xb18] ;  /* 0x0002c600ff047b82 */ /* 0x000f220000000a00 */
[----:B------:R-:W-:-:S07]  /*1e50*/  ISETP.NE.AND P3, PT, R40, 0x1, PT ;  /* 0x000000012800780c */ /* 0x000fce0003f65270 */
[----:B------:R-:W1:Y:S08]  /*1e60*/  LDC.64 R6, c[0x0][0xb10] ;  /* 0x0002c400ff067b82 */ /* 0x000e700000000a00 */
[----:B------:R-:W2:Y:S08]  /*1e70*/  LDC R14, c[0x0][0xb20] ;  /* 0x0002c800ff0e7b82 */ /* 0x000eb00000000800 */
[----:B------:R-:W3:Y:S01]  /*1e80*/  LDC R15, c[0x0][0xb0c] ;  /* 0x0002c300ff0f7b82 */ /* 0x000ee20000000800 */
[----:B----4-:R-:W-:Y:S01]  /*1e90*/  IMAD.HI.U32 R19, R0, R5, RZ ;  /* 0x0000000500137227 */ /* 0x010fe200078e00ff */
[----:B------:R-:W-:-:S03]  /*1ea0*/  ISETP.NE.AND P0, PT, R4, 0x1, PT ;  /* 0x000000010400780c */ /* 0x000fc60003f05270 */
[----:B------:R-:W-:-:S03]  /*1eb0*/  IMAD.HI.U32 R5, R9, R5, RZ ;  /* 0x0000000509057227 */ /* 0x000fc600078e00ff */
[----:B------:R-:W4:Y:S01]  /*1ec0*/  LDC.64 R2, c[0x0][0xb28] ;  /* 0x0002ca00ff027b82 */ /* 0x000f220000000a00 */
[----:B-1----:R-:W-:-:S04]  /*1ed0*/  IMAD.HI.U32 R20, R8, R6, RZ ;  /* 0x0000000608147227 */ /* 0x002fc800078e00ff */
[----:B------:R-:W-:Y:S01]  /*1ee0*/  IMAD.HI.U32 R21, R10, R6, RZ ;  /* 0x000000060a157227 */ /* 0x000fe200078e00ff */
[----:B------:R-:W-:Y:S02]  /*1ef0*/  SHF.R.U32.HI R20, RZ, R7, R20 ;  /* 0x00000007ff147219 */ /* 0x000fe40000011614 */
[-C--:B--2---:R-:W-:Y:S02]  /*1f00*/  SHF.R.U32.HI R19, RZ, R14.reuse, R19 ;  /* 0x0000000eff137219 */ /* 0x084fe40000011613 */
[----:B------:R-:W-:Y:S02]  /*1f10*/  SHF.R.U32.HI R5, RZ, R14, R5 ;  /* 0x0000000eff057219 */ /* 0x000fe40000011605 */
[----:B------:R-:W-:Y:S02]  /*1f20*/  SEL R19, R0, R19, !P0 ;  /* 0x0000001300137207 */ /* 0x000fe40004000000 */
[----:B------:R-:W-:Y:S02]  /*1f30*/  SHF.R.U32.HI R21, RZ, R7, R21 ;  /* 0x00000007ff157219 */ /* 0x000fe40000011615 */
[----:B---3--:R-:W-:-:S02]  /*1f40*/  ISETP.NE.AND P1, PT, R15, 0x1, PT ;  /* 0x000000010f00780c */ /* 0x008fc40003f25270 */
[----:B------:R-:W-:Y:S02]  /*1f50*/  SEL R5, R9, R5, !P0 ;  /* 0x0000000509057207 */ /* 0x000fe40004000000 */
[----:B------:R-:W-:Y:S02]  /*1f60*/  SEL R20, R8, R20, !P1 ;  /* 0x0000001408147207 */ /* 0x000fe40004800000 */
[----:B------:R-:W-:Y:S01]  /*1f70*/  SEL R21, R10, R21, !P1 ;  /* 0x000000150a157207 */ /* 0x000fe20004800000 */
[----:B----4-:R-:W-:-:S04]  /*1f80*/  IMAD.HI.U32 R18, R19, R2, RZ ;  /* 0x0000000213127227 */ /* 0x010fc800078e00ff */
        /* <DEDUP_REMOVED lines=10> */
[----:B------:R-:W-:-:S04]  /*2030*/  @!P0 IMAD.HI.U32 R7, R21, R2, RZ ;  /* 0x0000000215078227 */ /* 0x000fc800078e00ff */
[----:B------:R-:W-:Y:S01]  /*2040*/  IMAD.MOV R2, RZ, RZ, -R6 ;  /* 0x000000ffff027224 */ /* 0x000fe200078e0a06 */
[----:B------:R-:W-:Y:S02]  /*2050*/  @!P0 SHF.R.U32.HI R3, RZ, R3, R7 ;  /* 0x00000003ff038219 */ /* 0x000fe40000011607 */
[----:B------:R-:W-:Y:S01]  /*2060*/  IADD3 R7, PT, PT, -R5, RZ, RZ ;  /* 0x000000ff05077210 */ /* 0x000fe20007ffe1ff */
[----:B------:R-:W-:Y:S01]  /*2070*/  IMAD R2, R40, R2, R5 ;  /* 0x0000000228027224 */ /* 0x000fe200078e0205 */
        /* <DEDUP_REMOVED lines=10> */
.L_x_33:
[----:B------:R-:W1:Y:S02]  /*2120*/  LDCU UR8, c[0x0][0xb30] ;  /* 0x00016600ff0877ac */ /* 0x000e640008000800 */
[----:B-1----:R-:W-:-:S09]  /*2130*/  UISETP.NE.AND UP0, UPT, UR8, 0x1, UPT ;  /* 0x000000010800788c */ /* 0x002fd2000bf05270 */
[----:B------:R-:W-:Y:S05]  /*2140*/  BRA.U UP0, `(.L_x_34) ;  /* 0x0000000100407547 */ /* 0x000fea000b800000 */
[----:B------:R-:W1:Y:S08]  /*2150*/  LDC.64 R4, c[0x0][0xb10] ;  /* 0x0002c400ff047b82 */ /* 0x000e700000000a00 */
[----:B------:R-:W2:Y:S08]  /*2160*/  LDC.64 R2, c[0x0][0xb18] ;  /* 0x0002c600ff027b82 */ /* 0x000eb00000000a00 */
[----:B------:R-:W3:Y:S08]  /*2170*/  LDC R6, c[0x0][0xb20] ;  /* 0x0002c800ff067b82 */ /* 0x000ef00000000800 */
[----:B------:R-:W4:Y:S01]  /*2180*/  LDC R7, c[0x0][0xb0c] ;  /* 0x0002c300ff077b82 */ /* 0x000f220000000800 */
[----:B-1----:R-:W-:-:S05]  /*2190*/  IMAD.HI.U32 R4, R10, R4, RZ ;  /* 0x000000040a047227 */ /* 0x002fca00078e00ff */
[----:B------:R-:W-:Y:S01]  /*21a0*/  SHF.R.U32.HI R4, RZ, R5, R4 ;  /* 0x00000005ff047219 */ /* 0x000fe20000011604 */
[----:B--2---:R-:W-:Y:S01]  /*21b0*/  IMAD.HI.U32 R3, R9, R3, RZ ;  /* 0x0000000309037227 */ /* 0x004fe200078e00ff */
[----:B------:R-:W-:-:S04]  /*21c0*/  ISETP.NE.AND P0, PT, R2, 0x1, PT ;  /* 0x000000010200780c */ /* 0x000fc80003f05270 */
[----:B---3--:R-:W-:-:S04]  /*21d0*/  SHF.R.U32.HI R3, RZ, R6, R3 ;  /* 0x00000006ff037219 */ /* 0x008fc80000011603 */
[----:B------:R-:W-:Y:S02]  /*21e0*/  SEL R3, R9, R3, !P0 ;  /* 0x0000000309037207 */ /* 0x000fe40004000000 */
[----:B----4-:R-:W-:-:S04]  /*21f0*/  ISETP.NE.AND P1, PT, R7, 0x1, PT ;  /* 0x000000010700780c */ /* 0x010fc80003f25270 */
[----:B------:R-:W-:-:S05]  /*2200*/  SEL R4, R10, R4, !P1 ;  /* 0x000000040a047207 */ /* 0x000fca0004800000 */
[----:B------:R-:W-:Y:S02]  /*2210*/  IMAD.IADD R5, R3, 0x1, -R4 ;  /* 0x0000000103057824 */ /* 0x000fe400078e0a04 */
[----:B------:R-:W-:Y:S02]  /*2220*/  IMAD.IADD R3, R4, 0x1, -R3 ;  /* 0x0000000104037824 */ /* 0x000fe400078e0a03 */
[----:B------:R-:W-:Y:S02]  /*2230*/  IMAD R10, R5, R7, R10 ;  /* 0x00000007050a7224 */ /* 0x000fe400078e020a */
[----:B------:R-:W-:-:S07]  /*2240*/  IMAD R9, R3, R2, R9 ;  /* 0x0000000203097224 */ /* 0x000fce00078e0209 */
.L_x_34:
[----:B------:R-:W-:Y:S01]  /*2250*/  VIADD R16, R16, 0x1 ;  /* 0x0000000110107836 */ /* 0x000fe20000000000 */
[----:B------:R-:W-:Y:S01]  /*2260*/  PLOP3.LUT P1, PT, PT, PT, PT, 0x80, 0x8 ;  /* 0x000000000008781c */ /* 0x000fe20003f2f070 */
[----:B------:R-:W-:Y:S02]  /*2270*/  IMAD.IADD R15, R10, 0x1, R87 ;  /* 0x000000010a0f7824 */ /* 0x000fe400078e0257 */
[----:B------:R-:W-:Y:S01]  /*2280*/  IMAD.IADD R14, R9, 0x1, R86 ;  /* 0x00000001090e7824 */ /* 0x000fe200078e0256 */
[----:B------:R-:W-:-:S04]  /*2290*/  ISETP.NE.AND P0, PT, R16, 0x2, PT ;  /* 0x000000021000780c */ /* 0x000fc80003f05270 */
[----:B------:R-:W-:Y:S02]  /*22a0*/  SEL R2, RZ, 0x1, P0 ;  /* 0x00000001ff027807 */ /* 0x000fe40000000000 */
[----:B------:R-:W-:Y:S02]  /*22b0*/  SEL R16, R16, RZ, P0 ;  /* 0x000000ff10107207 */ /* 0x000fe40000000000 */
[----:B------:R-:W-:Y:S01]  /*22c0*/  LOP3.LUT R13, R13, R2, RZ, 0x3c, !PT ;  /* 0x000000020d0d7212 */ /* 0x000fe200078e3cff */
[----:B------:R-:W-:Y:S06]  /*22d0*/  @P2 BRA `(.L_x_35) ;  /* 0xfffffff000a02947 */ /* 0x000fec000383ffff */
[----:B------:R-:W-:Y:S01]  /*22e0*/  UIADD3 UR4, UPT, UPT, UR4, 0x28, URZ ;  /* 0x0000002804047890 */ /* 0x000fe2000fffe0ff */
[----:B------:R-:W-:-:S03]  /*22f0*/  SHF.L.U32 R2, R17, 0x1f, RZ ;  /* 0x0000001f11027819 */ /* 0x000fc600000006ff */
[----:B------:R-:W-:-:S09]  /*2300*/  ULEA UR5, UR6, UR4, 0x3 ;  /* 0x0000000406057291 */ /* 0x000fd2000f8e18ff */
[----:B------:R-:W1:Y:S02]  /*2310*/  SYNCS.PHASECHK.TRANS64.TRYWAIT P0, [UR5], R2 ;  /* 0x00000002ff0075a7 */ /* 0x000e640008001105 */
[----:B-1----:R-:W-:Y:S05]  /*2320*/  @!P0 BRA `(.L_x_36) ;  /* 0x0000006800dc8947 */ /* 0x002fea0003800000 */
.L_x_137:
[----:B------:R-:W-:-:S04]  /*2330*/  UIADD3 UR6, UPT, UPT, UR6, 0x1, URZ ;  /* 0x0000000106067890 */ /* 0x000fc8000fffe0ff */
[----:B------:R-:W-:-:S04]  /*2340*/  UISETP.NE.AND UP0, UPT, UR6, 0x5, UPT ;  /* 0x000000050600788c */ /* 0x000fc8000bf05270 */
[----:B------:R-:W-:Y:S02]  /*2350*/  USEL UR7, URZ, 0x1, UP0 ;  /* 0x00000001ff077887 */ /* 0x000fe40008000000 */
[----:B------:R-:W-:-:S04]  /*2360*/  USEL UR6, UR6, URZ, UP0 ;  /* 0x000000ff06067287 */ /* 0x000fc80008000000 */
[----:B------:R-:W-:Y:S01]  /*2370*/  ULEA UR5, UR6, UR4, 0x3 ;  /* 0x0000000406057291 */ /* 0x000fe2000f8e18ff */
[----:B-1----:R-:W-:-:S04]  /*2380*/  LOP3.LUT R2, R17, UR7, RZ, 0x3c, !PT ;  /* 0x0000000711027c12 */ /* 0x002fc8000f8e3cff */
[----:B------:R-:W-:-:S04]  /*2390*/  SHF.L.U32 R3, R2, 0x1f, RZ ;  /* 0x0000001f02037819 */ /* 0x000fc800000006ff */
[----:B------:R-:W1:Y:S02]  /*23a0*/  SYNCS.PHASECHK.TRANS64.TRYWAIT P0, [UR5], R3 ;  /* 0x00000003ff0075a7 */ /* 0x000e640008001105 */
[----:B-1----:R-:W-:Y:S05]  /*23b0*/  @!P0 BRA `(.L_x_37) ;  /* 0x0000006800d08947 */ /* 0x002fea0003800000 */
.L_x_139:
[----:B------:R-:W-:-:S04]  /*23c0*/  UIADD3 UR6, UPT, UPT, UR6, 0x1, URZ ;  /* 0x0000000106067890 */ /* 0x000fc8000fffe0ff */
[----:B------:R-:W-:-:S04]  /*23d0*/  UISETP.NE.AND UP0, UPT, UR6, 0x5, UPT ;  /* 0x000000050600788c */ /* 0x000fc8000bf05270 */
[----:B------:R-:W-:Y:S02]  /*23e0*/  USEL UR7, URZ, 0x1, UP0 ;  /* 0x00000001ff077887 */ /* 0x000fe40008000000 */
[----:B------:R-:W-:-:S04]  /*23f0*/  USEL UR6, UR6, URZ, UP0 ;  /* 0x000000ff06067287 */ /* 0x000fc80008000000 */
[----:B------:R-:W-:Y:S01]  /*2400*/  ULEA UR5, UR6, UR4, 0x3 ;  /* 0x0000000406057291 */ /* 0x000fe2000f8e18ff */
[----:B------:R-:W-:-:S04]  /*2410*/  LOP3.LUT R2, R2, UR7, RZ, 0x3c, !PT ;  /* 0x0000000702027c12 */ /* 0x000fc8000f8e3cff */
[----:B-1----:R-:W-:-:S04]  /*2420*/  SHF.L.U32 R3, R2, 0x1f, RZ ;  /* 0x0000001f02037819 */ /* 0x002fc800000006ff */
[----:B------:R-:W1:Y:S02]  /*2430*/  SYNCS.PHASECHK.TRANS64.TRYWAIT P0, [UR5], R3 ;  /* 0x00000003ff0075a7 */ /* 0x000e640008001105 */
[----:B-1----:R-:W-:Y:S05]  /*2440*/  @!P0 BRA `(.L_x_38) ;  /* 0x0000006800c48947 */ /* 0x002fea0003800000 */
.L_x_141:
        /* <DEDUP_REMOVED lines=9> */
.L_x_143:
[----:B------:R-:W-:-:S04]  /*24e0*/  UIADD3 UR6, UPT, UPT, UR6, 0x1, URZ ;  /* 0x0000000106067890 */ /* 0x000fc8000fffe0ff */
[----:B------:R-:W-:-:S04]  /*24f0*/  UISETP.NE.AND UP0, UPT, UR6, 0x5, UPT ;  /* 0x000000050600788c */ /* 0x000fc8000bf05270 */
[----:B------:R-:W-:Y:S02]  /*2500*/  USEL UR5, URZ, 0x1, UP0 ;  /* 0x00000001ff057887 */ /* 0x000fe40008000000 */
[----:B------:R-:W-:-:S04]  /*2510*/  USEL UR6, UR6, URZ, UP0 ;  /* 0x000000ff06067287 */ /* 0x000fc80008000000 */
[----:B------:R-:W-:Y:S01]  /*2520*/  ULEA UR6, UR6, UR4, 0x3 ;  /* 0x0000000406067291 */ /* 0x000fe2000f8e18ff */
[----:B------:R-:W-:-:S04]  /*2530*/  LOP3.LUT R2, R2, UR5, RZ, 0x3c, !PT ;  /* 0x0000000502027c12 */ /* 0x000fc8000f8e3cff */
[----:B------:R-:W-:Y:S01]  /*2540*/  SHF.L.U32 R2, R2, 0x1f, RZ ;  /* 0x0000001f02027819 */ /* 0x000fe200000006ff */
[----:B-1--4-:R-:W-:-:S07]  /*2550*/  IMAD.U32 R0, RZ, RZ, UR6 ;  /* 0x00000006ff007e24 */ /* 0x012fce000f8e00ff */
.L_x_40:
[----:B-1----:R1:W2:Y:S02]  /*2560*/  SYNCS.PHASECHK.TRANS64.TRYWAIT P0, [R0+URZ], R2 ;  /* 0x00000002000075a7 */ /* 0x0022a400080011ff */
[----:B--2---:R-:W-:Y:S05]  /*2570*/  @!P0 NANOSLEEP.SYNCS 0x989680 ;  /* 0x009896800000895d */ /* 0x004fea0003900000 */
[----:B------:R-:W2:Y:S02]  /*2580*/  @!P0 SYNCS.PHASECHK.TRANS64 P0, [R0+URZ], R2 ;  /* 0x00000002000085a7 */ /* 0x000ea400080010ff */
[----:B--2---:R-:W-:Y:S05]  /*2590*/  @P0 EXIT ;  /* 0x000000000000094d */ /* 0x004fea0003800000 */
[----:B------:R-:W-:Y:S05]  /*25a0*/  BRA `(.L_x_40) ;  /* 0xfffffffc00ec7947 */ /* 0x000fea000383ffff */
.L_x_17:
[----:B------:R-:W-:-:S04]  /*25b0*/  UISETP.NE.AND UP1, UPT, UR37, URZ, UPT ;  /* 0x000000ff2500728c */ /* 0x000fc8000bf25270 */
[----:B------:R-:W-:-:S09]  /*25c0*/  UISETP.NE.OR UP1, UPT, UR8, 0x1, UP1 ;  /* 0x000000010800788c */ /* 0x000fd20008f25670 */
[----:B------:R-:W-:Y:S05]  /*25d0*/  BRA.U UP1, `(.L_x_41) ;  /* 0x0000000501487547 */ /* 0x000fea000b800000 */
[----:B------:R-:W-:Y:S01]  /*25e0*/  ISETP.NE.AND P2, PT, R2, RZ, PT ;  /* 0x000000ff0200720c */ /* 0x000fe20003f45270 */
[----:B------:R-:W-:Y:S01]  /*25f0*/  IMAD.MOV.U32 R12, RZ, RZ, 0x1 ;  /* 0x00000001ff0c7424 */ /* 0x000fe200078e00ff */
[----:B------:R-:W-:Y:S02]  /*2600*/  CS2R R10, SRZ ;  /* 0x00000000000a7805 */ /* 0x000fe4000001ff00 */
[----:B------:R-:W-:Y:S01]  /*2610*/  CS2R R8, SRZ ;  /* 0x0000000000087805 */ /* 0x000fe2000001ff00 */
[----:B------:R-:W-:Y:S01]  /*2620*/  UMOV UR4, 0x400 ;  /* 0x0000040000047882 */ /* 0x000fe20000000000 */
[----:B------:R-:W-:Y:S01]  /*2630*/  UMOV UR6, URZ ;  /* 0x000000ff00067c82 */ /* 0x000fe20008000000 */
[----:B------:R-:W-:-:S12]  /*2640*/  ULEA UR37, UR37, UR4, 0x18 ;  /* 0x0000000425257291 */ /* 0x000fd8000f8ec0ff */
.L_x_45:
[----:B------:R-:W-:Y:S02]  /*2650*/  LEA R0, R8, UR37, 0x3 ;  /* 0x0000002508007c11 */ /* 0x000fe4000f8e18ff */
[----:B------:R-:W-:-:S03]  /*2660*/  SHF.L.U32 R4, R9, 0x1f, RZ ;  /* 0x0000001f09047819 */ /* 0x000fc600000006ff */
[----:B------:R-:W-:Y:S01]  /*2670*/  VIADD R5, R0, 0x110 ;  /* 0x0000011000057836 */ /* 0x000fe20000000000 */
[----:B------:R-:W1:Y:S02]  /*2680*/  SYNCS.PHASECHK.TRANS64.TRYWAIT P0, [R0+URZ+0x100], R4 ;  /* 0x00010004000075a7 */ /* 0x000e6400080011ff */
[----:B-1----:R-:W-:Y:S05]  /*2690*/  @!P0 BRA `(.L_x_42) ;  /* 0x0000006800608947 */ /* 0x002fea0003800000 */
.L_x_144:
[----:B------:R-:W-:Y:S01]  /*26a0*/  ULEA UR5, UR6, UR37, 0x3 ;  /* 0x0000002506057291 */ /* 0x000fe2000f8e18ff */
[----:B-1----:R-:W-:Y:S01]  /*26b0*/  PRMT R0, RZ, 0x654, R5 ;  /* 0x00000654ff007816 */ /* 0x002fe20000000005 */
[----:B------:R-:W-:Y:S01]  /*26c0*/  @!P2 IMAD.MOV.U32 R4, RZ, RZ, 0x10 ;  /* 0x00000010ff04a424 */ /* 0x000fe200078e00ff */
[----:B------:R-:W-:Y:S01]  /*26d0*/  SHF.L.U32 R5, R12, 0x1f, RZ ;  /* 0x0000001f0c057819 */ /* 0x000fe200000006ff */
[----:B------:R-:W-:Y:S01]  /*26e0*/  UIADD3 UR4, UPT, UPT, UR5, 0xa0, URZ ;  /* 0x000000a005047890 */ /* 0x000fe2000fffe0ff */
[----:B------:R1:W-:Y:S05]  /*26f0*/  SYNCS.ARRIVE.TRANS64.RED.A1T0 RZ, [R0+URZ], RZ ;  /* 0x000000ff00ff79a7 */ /* 0x0003ea00081004ff */
[----:B------:R-:W-:Y:S01]  /*2700*/  IMAD.U32 R6, RZ, RZ, UR4 ;  /* 0x00000004ff067e24 */ /* 0x000fe2000f8e00ff */
[----:B------:R-:W2:Y:S04]  /*2710*/  SYNCS.PHASECHK.TRANS64.TRYWAIT P0, [UR5+0xb0], R5 ;  /* 0x0000b005ff0075a7 */ /* 0x000ea80008001105 */
[----:B------:R-:W-:Y:S01]  /*2720*/  PRMT R6, R2, 0x654, R6 ;  /* 0x0000065402067816 */ /* 0x000fe20000000006 */
[----:B-12---:R-:W-:Y:S06]  /*2730*/  @!P0 BRA `(.L_x_43) ;  /* 0x00000068004c8947 */ /* 0x006fec0003800000 */
.L_x_146:
[----:B------:R-:W-:Y:S01]  /*2740*/  ULEA UR4, UR6, UR37, 0x4 ;  /* 0x0000002506047291 */ /* 0x000fe2000f8e20ff */
[----:B------:R-:W-:Y:S01]  /*2750*/  SEL R3, R6, R3, !P2 ;  /* 0x0000000306037207 */ /* 0x000fe20005000000 */
[----:B------:R-:W-:Y:S01]  /*2760*/  UIADD3 UR5, UPT, UPT, UR5, 0xa0, URZ ;  /* 0x000000a005057890 */ /* 0x000fe2000fffe0ff */
[----:B-1----:R-:W-:Y:S01]  /*2770*/  LEA R0, R11, UR37, 0x3 ;  /* 0x000000250b007c11 */ /* 0x002fe2000f8e18ff */
[----:B------:R-:W-:Y:S01]  /*2780*/  UIADD3 UR4, UPT, UPT, UR4, 0x130, URZ ;  /* 0x0000013004047890 */ /* 0x000fe2000fffe0ff */
[----:B------:R1:W-:Y:S01]  /*2790*/  @!P2 SYNCS.ARRIVE.TRANS64.RED RZ, [R3+URZ], R4 ;  /* 0x0000000403ffa9a7 */ /* 0x0003e200080004ff */
[----:B------:R-:W-:Y:S01]  /*27a0*/  UIADD3 UR6, UPT, UPT, UR6, 0x1, URZ ;  /* 0x0000000106067890 */ /* 0x000fe2000fffe0ff */
[----:B------:R-:W-:-:S03]  /*27b0*/  VIADD R8, R8, 0x1 ;  /* 0x0000000108087836 */ /* 0x000fc60000000000 */
[----:B------:R-:W-:Y:S02]  /*27c0*/  UISETP.NE.AND UP0, UPT, UR6, 0x2, UPT ;  /* 0x000000020600788c */ /* 0x000fe4000bf05270 */
[----:B------:R-:W-:Y:S01]  /*27d0*/  ISETP.NE.AND P0, PT, R8, 0x2, PT ;  /* 0x000000020800780c */ /* 0x000fe20003f05270 */
[----:B------:R-:W-:Y:S06]  /*27e0*/  UGETNEXTWORKID.BROADCAST [UR4], [UR5] ;  /* 0x00000000040073ca */ /* 0x000fec0008000100 */
[----:B------:R-:W-:Y:S02]  /*27f0*/  USEL UR4, URZ, 0x1, UP0 ;  /* 0x00000001ff047887 */ /* 0x000fe40008000000 */
[----:B------:R-:W-:-:S04]  /*2800*/  USEL UR6, UR6, URZ, UP0 ;  /* 0x000000ff06067287 */ /* 0x000fc80008000000 */
[----:B------:R-:W-:Y:S02]  /*2810*/  LOP3.LUT R12, R12, UR4, RZ, 0x3c, !PT ;  /* 0x000000040c0c7c12 */ /* 0x000fe4000f8e3cff */
[----:B-1----:R-:W-:-:S04]  /*2820*/  SHF.L.U32 R4, R10, 0x1f, RZ ;  /* 0x0000001f0a047819 */ /* 0x002fc800000006ff */
[----:B------:R-:W1:Y:S02]  /*2830*/  SYNCS.PHASECHK.TRANS64.TRYWAIT P1, [R0+URZ+0xa0], R4 ;  /* 0x0000a004000075a7 */ /* 0x000e6400080211ff */
[----:B-1----:R-:W-:Y:S05]  /*2840*/  @!P1 BRA `(.L_x_44) ;  /* 0x0000006800209947 */ /* 0x002fea0003800000 */
.L_x_147:
[C---:B-1----:R-:W-:Y:S01]  /*2850*/  LEA R4, R11.reuse, UR37, 0x4 ;  /* 0x000000250b047c11 */ /* 0x042fe2000f8e20ff */
[----:B------:R-:W-:Y:S01]  /*2860*/  VIADD R0, R0, 0xb0 ;  /* 0x000000b000007836 */ /* 0x000fe20000000000 */
[----:B------:R-:W-:Y:S01]  /*2870*/  SEL R8, R8, RZ, P0 ;  /* 0x000000ff08087207 */ /* 0x000fe20000000000 */
[----:B------:R-:W-:-:S03]  /*2880*/  VIADD R11, R11, 0x1 ;  /* 0x000000010b0b7836 */ /* 0x000fc60000000000 */
[----:B------:R-:W1:Y:S01]  /*2890*/  LDS.128 R4, [R4+0x130] ;  /* 0x0001300004047984 */ /* 0x000e620000000c00 */
[----:B------:R-:W-:Y:S02]  /*28a0*/  PRMT R0, RZ, 0x654, R0 ;  /* 0x00000654ff007816 */ /* 0x000fe40000000000 */
[C---:B------:R-:W-:Y:S01]  /*28b0*/  ISETP.NE.AND P1, PT, R11.reuse, 0x2, PT ;  /* 0x000000020b00780c */ /* 0x040fe20003f25270 */
[----:B------:R-:W-:Y:S01]  /*28c0*/  @!PT LDS RZ, [RZ] ;  /* 0x00000000fffff984 */ /* 0x000fe20000000800 */
[----:B------:R-:W-:Y:S01]  /*28d0*/  @!PT LDS RZ, [RZ] ;  /* 0x00000000fffff984 */ /* 0x000fe20000000800 */
[----:B------:R-:W-:Y:S01]  /*28e0*/  @!PT LDS RZ, [RZ] ;  /* 0x00000000fffff984 */ /* 0x000fe20000000800 */
[----:B------:R-:W-:Y:S01]  /*28f0*/  @!PT LDS RZ, [RZ] ;  /* 0x00000000fffff984 */ /* 0x000fe20000000800 */
[----:B------:R2:W-:Y:S06]  /*2900*/  MEMBAR.ALL.CTA ;  /* 0x0000000000007992 */ /* 0x0005ec0000008000 */
[----:B--2---:R-:W2:Y:S01]  /*2910*/  FENCE.VIEW.ASYNC.S ;  /* 0x00000000000073c6 */ /* 0x004ea20000000000 */
[----:B------:R-:W-:Y:S01]  /*2920*/  SEL R11, R11, RZ, P1 ;  /* 0x000000ff0b0b7207 */ /* 0x000fe20000800000 */
[----:B--2---:R2:W-:Y:S01]  /*2930*/  SYNCS.ARRIVE.TRANS64.RED.A1T0 RZ, [R0+URZ], RZ ;  /* 0x000000ff00ff79a7 */ /* 0x0045e200081004ff */
[----:B-1----:R-:W-:-:S02]  /*2940*/  LOP3.LUT P3, RZ, R6, 0x1, RZ, 0xc0, !PT ;  /* 0x0000000106ff7812 */ /* 0x002fc4000786c0ff */
[----:B------:R-:W-:-:S04]  /*2950*/  SEL R4, RZ, 0x1, P1 ;  /* 0x00000001ff047807 */ /* 0x000fc80000800000 */
[----:B------:R-:W-:Y:S02]  /*2960*/  LOP3.LUT R10, R10, R4, RZ, 0x3c, !PT ;  /* 0x000000040a0a7212 */ /* 0x000fe400078e3cff */
[----:B--2---:R-:W-:-:S04]  /*2970*/  SEL R0, RZ, 0x1, P0 ;  /* 0x00000001ff007807 */ /* 0x004fc80000000000 */
[----:B------:R-:W-:Y:S01]  /*2980*/  LOP3.LUT R9, R9, R0, RZ, 0x3c, !PT ;  /* 0x0000000009097212 */ /* 0x000fe200078e3cff */
[----:B------:R-:W-:Y:S06]  /*2990*/  @P3 BRA `(.L_x_45) ;  /* 0xfffffffc002c3947 */ /* 0x000fec000383ffff */
[----:B------:R-:W-:Y:S01]  /*29a0*/  ULEA UR5, UR6, UR37, 0x3 ;  /* 0x0000002506057291 */ /* 0x000fe2000f8e18ff */
[----:B------:R-:W-:-:S08]  /*29b0*/  SHF.L.U32 R2, R12, 0x1f, RZ ;  /* 0x0000001f0c027819 */ /* 0x000fd000000006ff */
[----:B------:R-:W1:Y:S02]  /*29c0*/  SYNCS.PHASECHK.TRANS64 P0, [UR5+0xb0], R2 ;  /* 0x0000b002ff0075a7 */ /* 0x000e640008001005 */
[----:B-1----:R-:W-:Y:S05]  /*29d0*/  @P0 BRA `(.L_x_46) ;  /* 0x0000000000080947 */ /* 0x002fea0003800000 */
[----:B------:R-:W1:Y:S02]  /*29e0*/  SYNCS.PHASECHK.TRANS64.TRYWAIT P0, [UR5+0xb0], R2 ;  /* 0x0000b002ff0075a7 */ /* 0x000e640008001105 */
[----:B-1----:R-:W-:Y:S05]  /*29f0*/  @!P0 BRA `(.L_x_47) ;  /* 0x0000006400c88947 */ /* 0x002fea0003800000 */
.L_x_46:
[----:B------:R-:W-:-:S04]  /*2a00*/  UIADD3 UR4, UPT, UPT, UR6, 0x1, URZ ;  /* 0x0000000106047890 */ /* 0x000fc8000fffe0ff */
[----:B------:R-:W-:-:S04]  /*2a10*/  UISETP.NE.AND UP0, UPT, UR4, 0x2, UPT ;  /* 0x000000020400788c */ /* 0x000fc8000bf05270 */
[----:B------:R-:W-:Y:S02]  /*2a20*/  USEL UR7, URZ, 0x1, UP0 ;  /* 0x00000001ff077887 */ /* 0x000fe40008000000 */
[----:B------:R-:W-:-:S04]  /*2a30*/  USEL UR4, UR4, URZ, UP0 ;  /* 0x000000ff04047287 */ /* 0x000fc80008000000 */
[----:B------:R-:W-:Y:S01]  /*2a40*/  ULEA UR4, UR4, UR37, 0x3 ;  /* 0x0000002504047291 */ /* 0x000fe2000f8e18ff */
[----:B-1----:R-:W-:-:S04]  /*2a50*/  LOP3.LUT R2, R12, UR7, RZ, 0x3c, !PT ;  /* 0x000000070c027c12 */ /* 0x002fc8000f8e3cff */
[----:B------:R-:W-:-:S04]  /*2a60*/  SHF.L.U32 R0, R2, 0x1f, RZ ;  /* 0x0000001f02007819 */ /* 0x000fc800000006ff */
[----:B------:R-:W1:Y:S02]  /*2a70*/  SYNCS.PHASECHK.TRANS64 P0, [UR4+0xb0], R0 ;  /* 0x0000b000ff0075a7 */ /* 0x000e640008001004 */
[----:B-1----:R-:W-:Y:S05]  /*2a80*/  @P0 EXIT ;  /* 0x000000000000094d */ /* 0x002fea0003800000 */
[----:B------:R-:W-:Y:S02]  /*2a90*/  SHF.L.U32 R2, R2, 0x1f, RZ ;  /* 0x0000001f02027819 */ /* 0x000fe400000006ff */
[----:B------:R-:W-:-:S07]  /*2aa0*/  MOV R0, UR4 ;  /* 0x0000000400007c02 */ /* 0x000fce0008000f00 */
.L_x_48:
[----:B-1----:R1:W2:Y:S02]  /*2ab0*/  SYNCS.PHASECHK.TRANS64.TRYWAIT P0, [R0+URZ+0xb0], R2 ;  /* 0x0000b002000075a7 */ /* 0x0022a400080011ff */
[----:B--2---:R-:W-:Y:S05]  /*2ac0*/  @!P0 NANOSLEEP.SYNCS 0x989680 ;  /* 0x009896800000895d */ /* 0x004fea0003900000 */
[----:B------:R-:W2:Y:S02]  /*2ad0*/  @!P0 SYNCS.PHASECHK.TRANS64 P0, [R0+URZ+0xb0], R2 ;  /* 0x0000b002000085a7 */ /* 0x000ea400080010ff */
[----:B--2---:R-:W-:Y:S05]  /*2ae0*/  @P0 EXIT ;  /* 0x000000000000094d */ /* 0x004fea0003800000 */
[----:B------:R-:W-:Y:S05]  /*2af0*/  BRA `(.L_x_48) ;  /* 0xfffffffc00ec7947 */ /* 0x000fea000383ffff */
.L_x_41:
[----:B------:R-:W-:-:S09]  /*2b00*/  UISETP.NE.AND UP1, UPT, UR8, URZ, UPT ;  /* 0x000000ff0800728c */ /* 0x000fd2000bf25270 */
[----:B------:R-:W-:Y:S05]  /*2b10*/  BRA.U UP1, `(.L_x_49) ;  /* 0x0000000d01b47547 */ /* 0x000fea000b800000 */
[----:B------:R-:W-:Y:S01]  /*2b20*/  UMOV UR4, 0x40 ;  /* 0x0000004000047882 */ /* 0x000fe20000000000 */
[----:B------:R-:W-:Y:S01]  /*2b30*/  NOP ;  /* 0x0000000000007918 */ /* 0x000fe20000000000 */
[----:B------:R-:W-:Y:S01]  /*2b40*/  ULEA UR4, UR37, UR4, 0x18 ;  /* 0x0000000425047291 */ /* 0x000fe2000f8ec0ff */
[----:B------:R-:W-:Y:S02]  /*2b50*/  UMOV UR5, 0x400 ;  /* 0x0000040000057882 */ /* 0x000fe40000000000 */
[----:B------:R-:W-:-:S06]  /*2b60*/  ULEA UR37, UR37, UR5, 0x18 ;  /* 0x0000000525257291 */ /* 0x000fcc000f8ec0ff */
[----:B------:R-:W1:Y:S02]  /*2b70*/  LDS.U8 R0, [UR4+0x1c] ;  /* 0x00001c04ff007984 */ /* 0x000e640008000000 */
[----:B-1----:R-:W-:-:S13]  /*2b80*/  ISETP.NE.AND P0, PT, R0, RZ, PT ;  /* 0x000000ff0000720c */ /* 0x002fda0003f05270 */
[----:B------:R-:W-:Y:S05]  /*2b90*/  @P0 BRA `(.L_x_50) ;  /* 0x0000000000580947 */ /* 0x000fea0003800000 */
[----:B------:R-:W-:-:S13]  /*2ba0*/  ELECT P0, URZ, PT ;  /* 0x0000000000ff782f */ /* 0x000fda0003800000 */
[----:B------:R-:W-:Y:S05]  /*2bb0*/  @!P0 BRA `(.L_x_51) ;  /* 0x0000000000608947 */ /* 0x000fea0003800000 */
[----:B------:R-:W-:Y:S01]  /*2bc0*/  UMOV UR5, 0x10 ;  /* 0x0000001000057882 */ /* 0x000fe20000000000 */
[----:B------:R-:W-:Y:S01]  /*2bd0*/  HFMA2 R0, -RZ, RZ, 0, 5.9604644775390625e-08 ;  /* 0x00000001ff007431 */ /* 0x000fe200000001ff */
[----:B------:R-:W-:-:S03]  /*2be0*/  MOV R2, 0xffff ;  /* 0x0000ffff00027802 */ /* 0x000fc60000000f00 */
[----:B------:R-:W-:Y:S04]  /*2bf0*/  DEPBAR.LE SB1, 0x36 ;  /* 0x00009d800000791a */ /* 0x000fe80000000000 */
[----:B------:R-:W1:Y:S02]  /*2c00*/  UTCATOMSWS.FIND_AND_SET.ALIGN UP0, UR5, UR5 ;  /* 0x00000005000575e3 */ /* 0x000e640008000800 */
[----:B-1----:R-:W-:Y:S01]  /*2c10*/  MOV R3, UR5 ;  /* 0x0000000500037c02 */ /* 0x002fe20008000f00 */
[----:B------:R-:W-:Y:S06]  /*2c20*/  BRA.U UP0, `(.L_x_52) ;  /* 0x0000000100187547 */ /* 0x000fec000b800000 */
.L_x_53:
[----:B------:R-:W-:Y:S05]  /*2c30*/  NANOSLEEP 0x64 ;  /* 0x000000640000795d */ /* 0x000fea0003800000 */
[----:B------:R-:W-:-:S05]  /*2c40*/  UMOV UR5, 0x10 ;  /* 0x0000001000057882 */ /* 0x000fca0000000000 */
[----:B------:R-:W-:Y:S04]  /*2c50*/  DEPBAR.LE SB1, 0x36 ;  /* 0x00009d800000791a */ /* 0x000fe80000000000 */
[----:B------:R-:W1:Y:S02]  /*2c60*/  UTCATOMSWS.FIND_AND_SET.ALIGN UP0, UR5, UR5 ;  /* 0x00000005000575e3 */ /* 0x000e640008000800 */
[----:B-1----:R-:W-:Y:S01]  /*2c70*/  MOV R3, UR5 ;  /* 0x0000000500037c02 */ /* 0x002fe20008000f00 */
[----:B------:R-:W-:Y:S05]  /*2c80*/  BRA.U !UP0, `(.L_x_53) ;  /* 0xfffffffd08e87547 */ /* 0x000fea000b83ffff */
.L_x_52:
[-C--:B------:R-:W-:Y:S02]  /*2c90*/  SHF.L.U32 R2, R2, R3.reuse, RZ ;  /* 0x0000000302027219 */ /* 0x080fe400000006ff */
[----:B------:R-:W-:Y:S01]  /*2ca0*/  SHF.L.U32 R0, R0, R3, RZ ;  /* 0x0000000300007219 */ /* 0x000fe200000006ff */
[----:B------:R-:W-:Y:S02]  /*2cb0*/  IMAD.SHL.U32 R3, R3, 0x20, RZ ;  /* 0x0000002003037824 */ /* 0x000fe400078e00ff */
[----:B------:R1:W-:Y:S04]  /*2cc0*/  ATOMS.OR RZ, [UR4+0x14], R2 ;  /* 0x00001402ffff798c */ /* 0x0003e8000b000004 */
[----:B------:R1:W-:Y:S04]  /*2cd0*/  ATOMS.OR RZ, [UR4+0x18], R0 ;  /* 0x00001800ffff798c */ /* 0x0003e8000b000004 */
[----:B------:R1:W-:Y:S01]  /*2ce0*/  STS [UR37+0x150], R3 ;  /* 0x00015003ff007988 */ /* 0x0003e20008000825 */
[----:B------:R-:W-:Y:S05]  /*2cf0*/  BRA `(.L_x_51) ;  /* 0x0000000000107947 */ /* 0x000fea0003800000 */
.L_x_50:
[----:B------:R-:W-:Y:S02]  /*2d00*/  MOV R0, 0xffffffff ;  /* 0xffffffff00007802 */ /* 0x000fe40000000f00 */
[----:B------:R-:W-:-:S03]  /*2d10*/  MOV R2, 0x2d40 ;  /* 0x00002d4000027802 */ /* 0x000fc60000000f00 */
[----:B------:R1:W-:Y:S04]  /*2d20*/  STS [UR37+0x150], R0 ;  /* 0x00015000ff007988 */ /* 0x0003e80008000825 */
[----:B-1-3-5:R-:W-:Y:S05]  /*2d30*/  CALL.REL.NOINC `($__internal_1_$__cuda_sm10x_tcgen05_guardrail_trap_phase_invalid_during_alloc) ;  /* 0x0000006c00107944 */ /* 0x02afea0003c00000 */
.L_x_51:
[----:B------:R-:W-:Y:S05]  /*2d40*/  WARPSYNC.ALL ;  /* 0x0000000000007948 */ /* 0x000fea0003800000 */
[----:B------:R-:W2:Y:S01]  /*2d50*/  S2UR UR5, SR_CgaCtaId ;  /* 0x00000000000579c3 */ /* 0x000ea20000008800 */
[----:B------:R-:W-:Y:S01]  /*2d60*/  UMOV UR4, 0x400 ;  /* 0x0000040000047882 */ /* 0x000fe20000000000 */
[----:B------:R-:W-:-:S06]  /*2d70*/  NOP ;  /* 0x0000000000007918 */ /* 0x000fcc0000000000 */
[----:B------:R-:W-:Y:S06]  /*2d80*/  BAR.ARV 0x6, 0xa0 ;  /* 0x0182800000007b1d */ /* 0x000fec0000002000 */
[----:B------:R-:W4:Y:S01]  /*2d90*/  LDCU UR7, c[0x0][0x38c] ;  /* 0x00007180ff0777ac */ /* 0x000f220008000800 */
[----:B------:R-:W-:Y:S01]  /*2da0*/  IMAD.MOV.U32 R11, RZ, RZ, 0x1 ;  /* 0x00000001ff0b7424 */ /* 0x000fe200078e00ff */
[----:B------:R-:W-:Y:S01]  /*2db0*/  CS2R R8, SRZ ;  /* 0x0000000000087805 */ /* 0x000fe2000001ff00 */
[----:B------:R-:W-:Y:S01]  /*2dc0*/  IMAD.MOV.U32 R10, RZ, RZ, RZ ;  /* 0x000000ffff0a7224 */ /* 0x000fe200078e00ff */
[----:B------:R-:W3:Y:S01]  /*2dd0*/  LDCU UR6, c[0x0][0x38c] ;  /* 0x00007180ff0677ac */ /* 0x000ee20008000800 */
[----:B------:R-:W-:Y:S01]  /*2de0*/  UMOV UR15, URZ ;  /* 0x000000ff000f7c82 */ /* 0x000fe20008000000 */
[----:B------:R-:W-:Y:S01]  /*2df0*/  UMOV UR14, URZ ;  /* 0x000000ff000e7c82 */ /* 0x000fe20008000000 */
[----:B--2---:R-:W-:Y:S01]  /*2e00*/  ULEA UR5, UR5, UR4, 0x18 ;  /* 0x0000000405057291 */ /* 0x004fe2000f8ec0ff */
[----:B------:R-:W-:Y:S01]  /*2e10*/  UMOV UR24, 0x0 ;  /* 0x0000000000187882 */ /* 0x000fe20000000000 */
[----:B------:R-:W-:-:S02]  /*2e20*/  UMOV UR25, 0x8200490 ;  /* 0x0820049000197882 */ /* 0x000fc40000000000 */
[----:B------:R-:W-:Y:S02]  /*2e30*/  UIADD3 UR10, UPT, UPT, UR5, 0x8400, URZ ;  /* 0x00008400050a7890 */ /* 0x000fe4000fffe0ff */
[----:B------:R-:W-:Y:S02]  /*2e40*/  UIADD3 UR11, UPT, UPT, UR5, 0x1c400, URZ ;  /* 0x0001c400050b7890 */ /* 0x000fe4000fffe0ff */
[----:B----4-:R-:W-:Y:S01]  /*2e50*/  UIADD3 UR7, UPT, UPT, UR7, 0x3f, URZ ;  /* 0x0000003f07077890 */ /* 0x010fe2000fffe0ff */
[----:B-1----:R-:W1:Y:S01]  /*2e60*/  LDS R0, [UR5+0x150] ;  /* 0x00015005ff007984 */ /* 0x002e620008000800 */
[----:B------:R-:W-:Y:S02]  /*2e70*/  USHF.R.U32.HI UR10, URZ, 0x4, UR10 ;  /* 0x00000004ff0a7899 */ /* 0x000fe4000801160a */
[----:B------:R-:W-:Y:S02]  /*2e80*/  USHF.R.S32.HI UR4, URZ, 0x1f, UR7 ;  /* 0x0000001fff047899 */ /* 0x000fe40008011407 */
[----:B------:R-:W-:-:S02]  /*2e90*/  USHF.R.U32.HI UR11, URZ, 0x4, UR11 ;  /* 0x00000004ff0b7899 */ /* 0x000fc4000801160b */
[----:B------:R-:W-:Y:S02]  /*2ea0*/  ULEA.HI UR4, UR4, UR7, URZ, 0x6 ;  /* 0x0000000704047291 */ /* 0x000fe4000f8f30ff */
[----:B------:R-:W-:Y:S02]  /*2eb0*/  ULOP3.LUT UR10, UR10, 0x3fff, URZ, 0xc0, !UPT ;  /* 0x00003fff0a0a7892 */ /* 0x000fe4000f8ec0ff */
[----:B------:R-:W-:Y:S02]  /*2ec0*/  USHF.R.S32.HI UR4, URZ, 0x6, UR4 ;  /* 0x00000006ff047899 */ /* 0x000fe40008011404 */
[----:B------:R-:W-:Y:S02]  /*2ed0*/  ULOP3.LUT UR11, UR11, 0x3fff, URZ, 0xc0, !UPT ;  /* 0x00003fff0b0b7892 */ /* 0x000fe4000f8ec0ff */
[----:B------:R-:W-:Y:S01]  /*2ee0*/  UISETP.LT.AND UP0, UPT, UR4, 0x1, UPT ;  /* 0x000000010400788c */ /* 0x000fe2000bf01270 */
[----:B------:R-:W-:Y:S01]  /*2ef0*/  UMOV UR22, 0x0 ;  /* 0x0000000000167882 */ /* 0x000fe20000000000 */
[----:B------:R-:W-:-:S02]  /*2f00*/  UMOV UR23, 0x8200490 ;  /* 0x0820049000177882 */ /* 0x000fc40000000000 */
[----:B------:R-:W-:Y:S02]  /*2f10*/  USEL UR9, UR4, 0x1, !UP0 ;  /* 0x0000000104097887 */ /* 0x000fe4000c000000 */
[----:B------:R-:W-:Y:S02]  /*2f20*/  ULOP3.LUT UR10, UR10, 0x10000, URZ, 0xfc, !UPT ;  /* 0x000100000a0a7892 */ /* 0x000fe4000f8efcff */
[----:B------:R-:W-:Y:S02]  /*2f30*/  ULOP3.LUT UR11, UR11, 0x10000, URZ, 0xfc, !UPT ;  /* 0x000100000b0b7892 */ /* 0x000fe4000f8efcff */
[----:B------:R-:W-:Y:S02]  /*2f40*/  UIADD3 UR9, UPT, UPT, -UR9, URZ, URZ ;  /* 0x000000ff09097290 */ /* 0x000fe4000fffe1ff */
[----:B---3--:R-:W-:Y:S01]  /*2f50*/  UISETP.GE.AND UP3, UPT, UR6, 0x1, UPT ;  /* 0x000000010600788c */ /* 0x008fe2000bf66270 */
[----:B------:R-:W-:Y:S01]  /*2f60*/  UMOV UR20, 0x0 ;  /* 0x0000000000147882 */ /* 0x000fe20000000000 */
[----:B------:R-:W-:Y:S01]  /*2f70*/  UMOV UR21, 0x8200490 ;  /* 0x0820049000157882 */ /* 0x000fe20000000000 */
[----:B------:R-:W-:Y:S01]  /*2f80*/  UMOV UR18, 0x0 ;  /* 0x0000000000127882 */ /* 0x000fe20000000000 */
[----:B------:R-:W-:Y:S01]  /*2f90*/  UMOV UR19, 0x8200490 ;  /* 0x0820049000137882 */ /* 0x000fe20000000000 */
[----:B-1----:R-:W-:-:S15]  /*2fa0*/  R2UR UR16, R0 ;  /* 0x00000000001072ca */ /* 0x002fde00000e0000 */
.L_x_60:
[----:B------:R-:W-:Y:S02]  /*2fb0*/  LEA R0, R10, UR5, 0x3 ;  /* 0x000000050a007c11 */ /* 0x000fe4000f8e18ff */
[----:B------:R-:W-:Y:S02]  /*2fc0*/  SHF.L.U32 R2, R9, 0x1f, RZ ;  /* 0x0000001f09027819 */ /* 0x000fe400000006ff */
[----:B------:R-:W-:Y:S01]  /*2fd0*/  PLOP3.LUT P0, PT, PT, PT, UP3, 0x80, 0x8 ;  /* 0x000000000008781c */ /* 0x000fe20003f0f038 */
[----:B------:R-:W-:Y:S01]  /*2fe0*/  VIADD R3, R0, 0xb0 ;  /* 0x000000b000037836 */ /* 0x000fe20000000000 */
[----:B-1----:R-:W1:Y:S02]  /*2ff0*/  SYNCS.PHASECHK.TRANS64.TRYWAIT P1, [R0+URZ+0xa0], R2 ;  /* 0x0000a002000075a7 */ /* 0x002e6400080211ff */
[----:B-1-3--:R-:W-:Y:S09]  /*3000*/  @!P1 BRA `(.L_x_54) ;  /* 0x00000060005c9947 */ /* 0x00aff20003800000 */
.L_x_149:
[----:B------:R-:W-:Y:S01]  /*3010*/  LEA R4, R10, UR5, 0x4 ;  /* 0x000000050a047c11 */ /* 0x000fe2000f8e20ff */
[----:B------:R-:W-:Y:S01]  /*3020*/  @UP3 ULEA UR6, UR14, UR5, 0x3 ;  /* 0x000000050e063291 */ /* 0x000fe2000f8e18ff */
[----:B------:R-:W-:Y:S01]  /*3030*/  PLOP3.LUT P2, PT, PT, PT, PT, 0x80, 0x8 ;  /* 0x000000000008781c */ /* 0x000fe20003f4f070 */
[----:B------:R-:W-:Y:S01]  /*3040*/  ULEA UR7, UR15, UR5, 0x3 ;  /* 0x000000050f077291 */ /* 0x000fe2000f8e18ff */
[----:B------:R-:W-:Y:S01]  /*3050*/  PRMT R3, RZ, 0x654, R3 ;  /* 0x00000654ff037816 */ /* 0x000fe20000000003 */
[----:B------:R-:W-:Y:S01]  /*3060*/  ULEA UR8, UR15, UR16, 0x7 ;  /* 0x000000100f087291 */ /* 0x000fe2000f8e38ff */
[----:B------:R-:W2:Y:S01]  /*3070*/  LDS.128 R4, [R4+0x130] ;  /* 0x0001300004047984 */ /* 0x000ea20000000c00 */
[----:B-1----:R-:W-:Y:S02]  /*3080*/  @P0 SHF.L.U32 R2, R8, 0x1f, RZ ;  /* 0x0000001f08020819 */ /* 0x002fe400000006ff */
[----:B------:R-:W-:Y:S01]  /*3090*/  SHF.L.U32 R0, R11, 0x1f, RZ ;  /* 0x0000001f0b007819 */ /* 0x000fe200000006ff */
[----:B------:R-:W-:Y:S01]  /*30a0*/  @!PT LDS RZ, [RZ] ;  /* 0x00000000fffff984 */ /* 0x000fe20000000800 */
[----:B------:R-:W-:Y:S01]  /*30b0*/  @!PT LDS RZ, [RZ] ;  /* 0x00000000fffff984 */ /* 0x000fe20000000800 */
[----:B------:R-:W-:Y:S01]  /*30c0*/  @!PT LDS RZ, [RZ] ;  /* 0x00000000fffff984 */ /* 0x000fe20000000800 */
[----:B------:R-:W-:Y:S01]  /*30d0*/  @!PT LDS RZ, [RZ] ;  /* 0x00000000fffff984 */ /* 0x000fe20000000800 */
[----:B------:R1:W-:Y:S06]  /*30e0*/  MEMBAR.ALL.CTA ;  /* 0x0000000000007992 */ /* 0x0003ec0000008000 */
[----:B-1----:R-:W1:Y:S02]  /*30f0*/  FENCE.VIEW.ASYNC.S ;  /* 0x00000000000073c6 */ /* 0x002e640000000000 */
[----:B-1----:R1:W-:Y:S01]  /*3100*/  SYNCS.ARRIVE.TRANS64.RED.A1T0 RZ, [R3+URZ], RZ ;  /* 0x000000ff03ff79a7 */ /* 0x0023e200081004ff */
[----:B------:R1:W3:Y:S01]  /*3110*/  @P0 SYNCS.PHASECHK.TRANS64.TRYWAIT P2, [UR6], R2 ;  /* 0x00000002ff0005a7 */ /* 0x0002e20008041106 */
[----:B--2---:R-:W-:Y:S01]  /*3120*/  LOP3.LUT P1, RZ, R6, 0x1, RZ, 0xc0, !PT ;  /* 0x0000000106ff7812 */ /* 0x004fe2000782c0ff */
[----:B------:R-:W2:Y:S02]  /*3130*/  SYNCS.PHASECHK.TRANS64.TRYWAIT P0, [UR7+0xe0], R0 ;  /* 0x0000e000ff0075a7 */ /* 0x000ea40008001107 */
[----:B-123--:R-:W-:Y:S10]  /*3140*/  @!P0 BRA `(.L_x_55) ;  /* 0x0000006000208947 */ /* 0x00eff40003800000 */
.L_x_151:
[----:B------:R-:W-:Y:S01]  /*3150*/  IADD3 R10, PT, PT, R10, 0x1, RZ ;  /* 0x000000010a0a7810 */ /* 0x000fe20007ffe0ff */
[----:B------:R-:W-:Y:S06]  /*3160*/  BRA.U !UP3, `(.L_x_56) ;  /* 0x000000010bc07547 */ /* 0x000fec000b800000 */
[----:B------:R-:W-:Y:S01]  /*3170*/  UPLOP3.LUT UP4, UPT, UPT, UPT, UPT, 0x40, 0x4 ;  /* 0x000000000004789c */ /* 0x000fe20003f8e870 */
[----:B------:R-:W-:Y:S01]  /*3180*/  UMOV UR13, UR9 ;  /* 0x00000009000d7c82 */ /* 0x000fe20008000000 */
[----:B------:R-:W-:Y:S01]  /*3190*/  UMOV UR12, UR4 ;  /* 0x00000004000c7c82 */ /* 0x000fe20008000000 */
[----:B------:R-:W-:-:S08]  /*31a0*/  UMOV UR17, UR14 ;  /* 0x0000000e00117c82 */ /* 0x000fd00008000000 */
.L_x_59:
[----:B------:R-:W-:Y:S02]  /*31b0*/  UIADD3 UR13, UPT, UPT, UR13, 0x1, URZ ;  /* 0x000000010d0d7890 */ /* 0x000fe4000fffe0ff */
[----:B--2---:R-:W-:Y:S02]  /*31c0*/  ULEA UR6, UR17, UR5, 0x3 ;  /* 0x0000000511067291 */ /* 0x004fe4000f8e18ff */
[----:B------:R-:W-:Y:S01]  /*31d0*/  UISETP.NE.AND UP0, UPT, UR13, URZ, UPT ;  /* 0x000000ff0d00728c */ /* 0x000fe2000bf05270 */
[----:B---3--:R-:W-:Y:S10]  /*31e0*/  @P2 BRA `(.L_x_57) ;  /* 0x00000000000c2947 */ /* 0x008ff40003800000 */
[----:B-1----:R-:W-:Y:S04]  /*31f0*/  SHF.L.U32 R2, R8, 0x1f, RZ ;  /* 0x0000001f08027819 */ /* 0x002fe800000006ff */
[----:B------:R-:W1:Y:S02]  /*3200*/  SYNCS.PHASECHK.TRANS64.TRYWAIT P0, [UR6], R2 ;  /* 0x00000002ff0075a7 */ /* 0x000e640008001106 */
[----:B-1----:R-:W-:Y:S05]  /*3210*/  @!P0 BRA `(.L_x_58) ;  /* 0x0000006000048947 */ /* 0x002fea0003800000 */
.L_x_57:
[----:B------:R-:W-:Y:S01]  /*3220*/  UISETP.NE.AND UP1, UPT, UR12, 0x1, UPT ;  /* 0x000000010c00788c */ /* 0x000fe2000bf25270 */
[----:B------:R-:W-:Y:S01]  /*3230*/  PLOP3.LUT P2, PT, PT, PT, PT, 0x80, 0x8 ;  /* 0x000000000008781c */ /* 0x000fe20003f4f070 */
[----:B------:R-:W-:Y:S02]  /*3240*/  UIADD3 UR14, UPT, UPT, UR17, 0x1, URZ ;  /* 0x00000001110e7890 */ /* 0x000fe4000fffe0ff */
[----:B------:R-:W-:Y:S02]  /*3250*/  ULEA UR28, UR17, UR11, 0xa ;  /* 0x0000000b111c7291 */ /* 0x000fe4000f8e50ff */
[----:B------:R-:W-:Y:S01]  /*3260*/  UISETP.NE.AND UP2, UPT, UR14, 0x5, UPT ;  /* 0x000000050e00788c */ /* 0x000fe2000bf45270 */
[----:B------:R-:W-:Y:S01]  /*3270*/  PLOP3.LUT P0, PT, PT, PT, UP1, 0x80, 0x8 ;  /* 0x000000000008781c */ /* 0x000fe20003f0f018 */
[----:B------:R-:W-:Y:S02]  /*3280*/  UIADD3 UR40, UPT, UPT, UR28, 0x2, URZ ;  /* 0x000000021c287890 */ /* 0x000fe4000fffe0ff */
[----:B------:R-:W-:Y:S02]  /*3290*/  USEL UR27, URZ, 0x1, UP2 ;  /* 0x00000001ff1b7887 */ /* 0x000fe40009000000 */
[----:B------:R-:W-:Y:S02]  /*32a0*/  USEL UR14, UR14, URZ, UP2 ;  /* 0x000000ff0e0e7287 */ /* 0x000fe40009000000 */
[----:B------:R-:W-:Y:S02]  /*32b0*/  UIADD3 UR36, UPT, UPT, UR28, 0x4, URZ ;  /* 0x000000041c247890 */ /* 0x000fe4000fffe0ff */
[----:B------:R-:W-:Y:S01]  /*32c0*/  @UP1 ULEA UR26, UR14, UR5, 0x3 ;  /* 0x000000050e1a1291 */ /* 0x000fe2000f8e18ff */
[----:B------:R-:W-:Y:S01]  /*32d0*/  LOP3.LUT R8, R8, UR27, RZ, 0x3c, !PT ;  /* 0x0000001b08087c12 */ /* 0x000fe2000f8e3cff */
[----:B------:R-:W-:Y:S02]  /*32e0*/  UIADD3 UR32, UPT, UPT, UR28, 0x6, URZ ;  /* 0x000000061c207890 */ /* 0x000fe4000fffe0ff */
[----:B------:R-:W-:Y:S01]  /*32f0*/  UIADD3 UR6, UPT, UPT, UR6, 0x28, URZ ;  /* 0x0000002806067890 */ /* 0x000fe2000fffe0ff */
[----:B-1----:R-:W-:Y:S01]  /*3300*/  @P0 SHF.L.U32 R0, R8, 0x1f, RZ ;  /* 0x0000001f08000819 */ /* 0x002fe200000006ff */
[----:B------:R-:W-:Y:S01]  /*3310*/  UIADD3 UR12, UPT, UPT, UR12, -0x1, URZ ;  /* 0xffffffff0c0c7890 */ /* 0x000fe2000fffe0ff */
[----:B------:R-:W-:Y:S02]  /*3320*/  UMOV UR29, 0x40004040 ;  /* 0x40004040001d7882 */ /* 0x000fe40000000000 */
[----:B------:R2:W3:Y:S01]  /*3330*/  @P0 SYNCS.PHASECHK.TRANS64.TRYWAIT P2, [UR26], R0 ;  /* 0x00000000ff0005a7 */ /* 0x0004e2000804111a */
[----:B------:R-:W-:Y:S01]  /*3340*/  ULEA UR26, UR17, UR10, 0xa ;  /* 0x0000000a111a7291 */ /* 0x000fe2000f8e50ff */
[----:B------:R-:W-:Y:S01]  /*3350*/  UMOV UR27, 0x40004040 ;  /* 0x40004040001b7882 */ /* 0x000fe20000000000 */
[----:B------:R-:W-:Y:S02]  /*3360*/  UMOV UR41, 0x40004040 ;  /* 0x4000404000297882 */ /* 0x000fe40000000000 */
[----:B------:R-:W-:Y:S02]  /*3370*/  UIADD3 UR38, UPT, UPT, UR26, 0x2, URZ ;  /* 0x000000021a267890 */ /* 0x000fe4000fffe0ff */
[----:B------:R-:W-:Y:S02]  /*3380*/  UIADD3 UR34, UPT, UPT, UR26, 0x4, URZ ;  /* 0x000000041a227890 */ /* 0x000fe4000fffe0ff */
[----:B------:R-:W-:Y:S01]  /*3390*/  UIADD3 UR30, UPT, UPT, UR26, 0x6, URZ ;  /* 0x000000061a1e7890 */ /* 0x000fe2000fffe0ff */
[----:B------:R2:W-:Y:S01]  /*33a0*/  UTCHMMA gdesc[UR26], gdesc[UR28], tmem[UR8], tmem[UR24], idesc[UR25], UP4 ;  /* 0x00ff181c1a0075ea */ /* 0x0005e2000a000008 */
[----:B------:R-:W-:Y:S01]  /*33b0*/  UPLOP3.LUT UP4, UPT, UPT, UPT, UPT, 0x80, 0x8 ;  /* 0x000000000008789c */ /* 0x000fe20003f8f070 */
[----:B------:R-:W-:Y:S01]  /*33c0*/  UMOV UR39, 0x40004040 ;  /* 0x4000404000277882 */ /* 0x000fe20000000000 */
[----:B------:R-:W-:Y:S01]  /*33d0*/  UMOV UR37, 0x40004040 ;  /* 0x4000404000257882 */ /* 0x000fe20000000000 */
[----:B------:R2:W-:Y:S01]  /*33e0*/  UTCHMMA gdesc[UR38], gdesc[UR40], tmem[UR8], tmem[UR22], idesc[UR23], UPT ;  /* 0x00ff1628260075ea */ /* 0x0005e2000b800008 */
[----:B------:R-:W-:Y:S01]  /*33f0*/  UMOV UR35, 0x40004040 ;  /* 0x4000404000237882 */ /* 0x000fe20000000000 */
[----:B------:R-:W-:Y:S01]  /*3400*/  UMOV UR33, 0x40004040 ;  /* 0x4000404000217882 */ /* 0x000fe20000000000 */
[----:B------:R-:W-:Y:S01]  /*3410*/  UMOV UR31, 0x40004040 ;  /* 0x40004040001f7882 */ /* 0x000fe20000000000 */
[----:B------:R2:W-:Y:S01]  /*3420*/  UTCHMMA gdesc[UR34], gdesc[UR36], tmem[UR8], tmem[UR20], idesc[UR21], UPT ;  /* 0x00ff1424220075ea */ /* 0x0005e2000b800008 */
[----:B------:R2:W-:Y:S01]  /*3430*/  UTCHMMA gdesc[UR30], gdesc[UR32], tmem[UR8], tmem[UR18], idesc[UR19], UPT ;  /* 0x00ff12201e0075ea */ /* 0x0005e2000b800008 */
[----:B------:R2:W-:Y:S01]  /*3440*/  UTCBAR [UR6], URZ ;  /* 0x000000ff060073e9 */ /* 0x0005e200080000ff */
[----:B------:R-:W-:Y:S01]  /*3450*/  UMOV UR17, UR14 ;  /* 0x0000000e00117c82 */ /* 0x000fe20008000000 */
[----:B------:R-:W-:Y:S05]  /*3460*/  BRA.U UP0, `(.L_x_59) ;  /* 0xfffffffd00507547 */ /* 0x000fea000b83ffff */
.L_x_56:
[----:B------:R-:W-:Y:S01]  /*3470*/  UIADD3 UR15, UPT, UPT, UR15, 0x1, URZ ;  /* 0x000000010f0f7890 */ /* 0x000fe2000fffe0ff */
[C---:B------:R-:W-:Y:S01]  /*3480*/  ISETP.NE.AND P0, PT, R10.reuse, 0x2, PT ;  /* 0x000000020a00780c */ /* 0x040fe20003f05270 */
[----:B------:R-:W-:Y:S02]  /*3490*/  UIADD3 UR7, UPT, UPT, UR7, 0xc0, URZ ;  /* 0x000000c007077890 */ /* 0x000fe4000fffe0ff */
[----:B------:R-:W-:Y:S01]  /*34a0*/  UISETP.NE.AND UP0, UPT, UR15, 0x4, UPT ;  /* 0x000000040f00788c */ /* 0x000fe2000bf05270 */
[----:B-12---:R-:W-:Y:S02]  /*34b0*/  SEL R0, RZ, 0x1, P0 ;  /* 0x00000001ff007807 */ /* 0x006fe40000000000 */
[----:B------:R-:W-:Y:S01]  /*34c0*/  SEL R10, R10, RZ, P0 ;  /* 0x000000ff0a0a7207 */ /* 0x000fe20000000000 */
[----:B------:R-:W-:Y:S01]  /*34d0*/  USEL UR6, URZ, 0x1, UP0 ;  /* 0x00000001ff067887 */ /* 0x000fe20008000000 */
[----:B------:R-:W-:Y:S01]  /*34e0*/  LOP3.LUT R9, R9, R0, RZ, 0x3c, !PT ;  /* 0x0000000009097212 */ /* 0x000fe200078e3cff */
[----:B------:R-:W-:Y:S01]  /*34f0*/  USEL UR15, UR15, URZ, UP0 ;  /* 0x000000ff0f0f7287 */ /* 0x000fe20008000000 */
[----:B------:R1:W-:Y:S03]  /*3500*/  UTCBAR [UR7], URZ ;  /* 0x000000ff070073e9 */ /* 0x0003e600080000ff */
[----:B------:R-:W-:Y:S01]  /*3510*/  LOP3.LUT R11, R11, UR6, RZ, 0x3c, !PT ;  /* 0x000000060b0b7c12 */ /* 0x000fe2000f8e3cff */
[----:B------:R-:W-:Y:S07]  /*3520*/  @P1 BRA `(.L_x_60) ;  /* 0xfffffff800a01947 */ /* 0x000fee000383ffff */
[----:B------:R-:W2:Y:S01]  /*3530*/  S2UR UR4, SR_CgaCtaId ;  /* 0x00000000000479c3 */ /* 0x000ea20000008800 */
[----:B------:R-:W-:Y:S01]  /*3540*/  ELECT P0, URZ, PT ;  /* 0x0000000000ff782f */ /* 0x000fe20003800000 */
[----:B------:R-:W-:Y:S01]  /*3550*/  IMAD.MOV.U32 R0, RZ, RZ, 0x1 ;  /* 0x00000001ff007424 */ /* 0x000fe200078e00ff */
[----:B------:R-:W-:Y:S01]  /*3560*/  UIADD3 UR5, UPT, UPT, UR5, 0xe0, URZ ;  /* 0x000000e005057890 */ /* 0x000fe2000fffe0ff */
[----:B------:R-:W-:Y:S01]  /*3570*/  SHF.L.U32 R2, R11, 0x1f, RZ ;  /* 0x0000001f0b027819 */ /* 0x000fe200000006ff */
[----:B------:R-:W-:-:S03]  /*3580*/  UMOV UR6, 0x40 ;  /* 0x0000004000067882 */ /* 0x000fc60000000000 */
[----:B------:R-:W-:Y:S01]  /*3590*/  UVIRTCOUNT.DEALLOC.SMPOOL 0x80 ;  /* 0x000000800000784c */ /* 0x000fe20000000000 */
[----:B--2---:R-:W-:Y:S02]  /*35a0*/  ULEA UR4, UR4, UR6, 0x18 ;  /* 0x0000000604047291 */ /* 0x004fe4000f8ec0ff */
[----:B------:R-:W-:-:S07]  /*35b0*/  ULEA UR6, UR15, UR5, 0x3 ;  /* 0x000000050f067291 */ /* 0x000fce000f8e18ff */
[----:B------:R2:W-:Y:S02]  /*35c0*/  @P0 STS.U8 [UR4+0x1c], R0 ;  /* 0x00001c00ff000988 */ /* 0x0005e40008000004 */
[----:B------:R-:W4:Y:S02]  /*35d0*/  SYNCS.PHASECHK.TRANS64.TRYWAIT P0, [UR6], R2 ;  /* 0x00000002ff0075a7 */ /* 0x000f240008001106 */
[----:B--2-4-:R-:W-:Y:S05]  /*35e0*/  @!P0 BRA `(.L_x_61) ;  /* 0x0000005c00288947 */ /* 0x014fea0003800000 */
.L_x_154:
[----:B-1----:R-:W-:-:S04]  /*35f0*/  UIADD3 UR7, UPT, UPT, UR15, 0x1, URZ ;  /* 0x000000010f077890 */ /* 0x002fc8000fffe0ff */
[----:B------:R-:W-:-:S04]  /*3600*/  UISETP.NE.AND UP0, UPT, UR7, 0x4, UPT ;  /* 0x000000040700788c */ /* 0x000fc8000bf05270 */
[----:B------:R-:W-:Y:S02]  /*3610*/  USEL UR8, URZ, 0x1, UP0 ;  /* 0x00000001ff087887 */ /* 0x000fe40008000000 */
[----:B------:R-:W-:-:S04]  /*3620*/  USEL UR7, UR7, URZ, UP0 ;  /* 0x000000ff07077287 */ /* 0x000fc80008000000 */
[----:B------:R-:W-:Y:S01]  /*3630*/  ULEA UR6, UR7, UR5, 0x3 ;  /* 0x0000000507067291 */ /* 0x000fe2000f8e18ff */
[----:B--2---:R-:W-:-:S04]  /*3640*/  LOP3.LUT R2, R11, UR8, RZ, 0x3c, !PT ;  /* 0x000000080b027c12 */ /* 0x004fc8000f8e3cff */
[----:B------:R-:W-:-:S04]  /*3650*/  SHF.L.U32 R3, R2, 0x1f, RZ ;  /* 0x0000001f02037819 */ /* 0x000fc800000006ff */
[----:B------:R-:W1:Y:S02]  /*3660*/  SYNCS.PHASECHK.TRANS64.TRYWAIT P0, [UR6], R3 ;  /* 0x00000003ff0075a7 */ /* 0x000e640008001106 */
[----:B-1----:R-:W-:Y:S05]  /*3670*/  @!P0 BRA `(.L_x_62) ;  /* 0x0000005c001c8947 */ /* 0x002fea0003800000 */
.L_x_156:
        /* <DEDUP_REMOVED lines=9> */
.L_x_158:
[----:B------:R-:W-:-:S04]  /*3710*/  UIADD3 UR7, UPT, UPT, UR7, 0x1, URZ ;  /* 0x0000000107077890 */ /* 0x000fc8000fffe0ff */
[----:B------:R-:W-:-:S04]  /*3720*/  UISETP.NE.AND UP0, UPT, UR7, 0x4, UPT ;  /* 0x000000040700788c */ /* 0x000fc8000bf05270 */
[----:B------:R-:W-:Y:S02]  /*3730*/  USEL UR6, URZ, 0x1, UP0 ;  /* 0x00000001ff067887 */ /* 0x000fe40008000000 */
[----:B------:R-:W-:-:S04]  /*3740*/  USEL UR7, UR7, URZ, UP0 ;  /* 0x000000ff07077287 */ /* 0x000fc80008000000 */
[----:B------:R-:W-:Y:S01]  /*3750*/  ULEA UR7, UR7, UR5, 0x3 ;  /* 0x0000000507077291 */ /* 0x000fe2000f8e18ff */
[----:B------:R-:W-:-:S04]  /*3760*/  LOP3.LUT R2, R2, UR6, RZ, 0x3c, !PT ;  /* 0x0000000602027c12 */ /* 0x000fc8000f8e3cff */
[----:B------:R-:W-:-:S04]  /*3770*/  SHF.L.U32 R2, R2, 0x1f, RZ ;  /* 0x0000001f02027819 */ /* 0x000fc800000006ff */
[----:B------:R-:W2:Y:S02]  /*3780*/  SYNCS.PHASECHK.TRANS64.TRYWAIT P0, [UR7], R2 ;  /* 0x00000002ff0075a7 */ /* 0x000ea40008001107 */
[----:B--2---:R-:W-:Y:S05]  /*3790*/  @!P0 BRA `(.L_x_64) ;  /* 0x0000005c00048947 */ /* 0x004fea0003800000 */
.L_x_160:
[----:B------:R-:W-:Y:S01]  /*37a0*/  NOP ;  /* 0x0000000000007918 */ /* 0x000fe20000000000 */
[----:B-1----:R-:W1:Y:S01]  /*37b0*/  LDS R0, [UR4+0x14] ;  /* 0x00001404ff007984 */ /* 0x002e620008000800 */
[----:B------:R-:W-:Y:S01]  /*37c0*/  ULOP3.LUT UR6, UR16, 0xffff, URZ, 0xc0, !UPT ;  /* 0x0000ffff10067892 */ /* 0x000fe2000f8ec0ff */
[----:B------:R-:W-:Y:S01]  /*37d0*/  UMOV UR8, 0xffff ;  /* 0x0000ffff00087882 */ /* 0x000fe20000000000 */
[----:B------:R-:W-:Y:S02]  /*37e0*/  UMOV UR5, 0x1 ;  /* 0x0000000100057882 */ /* 0x000fe40000000000 */
[----:B------:R-:W-:-:S04]  /*37f0*/  USHF.R.U32.HI UR6, URZ, 0x5, UR6 ;  /* 0x00000005ff067899 */ /* 0x000fc80008011606 */
[----:B------:R-:W-:Y:S02]  /*3800*/  USHF.L.U32 UR8, UR8, UR6, URZ ;  /* 0x0000000608087299 */ /* 0x000fe400080006ff */
[----:B------:R-:W-:-:S04]  /*3810*/  USHF.L.U32 UR5, UR5, UR6, URZ ;  /* 0x0000000605057299 */ /* 0x000fc800080006ff */
[----:B-1----:R-:W-:-:S04]  /*3820*/  LOP3.LUT R0, R0, UR8, RZ, 0xc0, !PT ;  /* 0x0000000800007c12 */ /* 0x002fc8000f8ec0ff */
[----:B------:R-:W-:-:S13]  /*3830*/  ISETP.NE.AND P0, PT, R0, UR8, PT ;  /* 0x0000000800007c0c */ /* 0x000fda000bf05270 */
[----:B------:R-:W-:Y:S05]  /*3840*/  @P0 BRA `(.L_x_65) ;  /* 0x0000000000580947 */ /* 0x000fea0003800000 */
[----:B------:R-:W1:Y:S02]  /*3850*/  LDS R0, [UR4+0x18] ;  /* 0x00001804ff007984 */ /* 0x000e640008000800 */
[----:B-1----:R-:W-:-:S04]  /*3860*/  LOP3.LUT R0, R0, UR5, RZ, 0xc0, !PT ;  /* 0x0000000500007c12 */ /* 0x002fc8000f8ec0ff */
[----:B------:R-:W-:-:S13]  /*3870*/  ISETP.NE.AND P0, PT, R0, UR5, PT ;  /* 0x0000000500007c0c */ /* 0x000fda000bf05270 */
[----:B------:R-:W-:Y:S05]  /*3880*/  @P0 BRA `(.L_x_66) ;  /* 0x00000000003c0947 */ /* 0x000fea0003800000 */
[----:B------:R-:W1:Y:S01]  /*3890*/  S2R R2, SR_LANEID ;  /* 0x0000000000027919 */ /* 0x000e620000000000 */
[----:B------:R-:W-:Y:S01]  /*38a0*/  ULOP3.LUT UR8, URZ, UR8, URZ, 0x33, !UPT ;  /* 0x00000008ff087292 */ /* 0x000fe2000f8e33ff */
[----:B------:R-:W-:Y:S02]  /*38b0*/  VOTEU.ANY UR7, UPT, PT ;  /* 0x0000000000077886 */ /* 0x000fe400038e0100 */
[----:B------:R-:W-:-:S03]  /*38c0*/  UFLO.U32 UR7, UR7 ;  /* 0x00000007000772bd */ /* 0x000fc600080e0000 */
[----:B------:R-:W-:-:S04]  /*38d0*/  IMAD.U32 R0, RZ, RZ, UR8 ;  /* 0x00000008ff007e24 */ /* 0x000fc8000f8e00ff */
[----:B------:R2:W4:Y:S02]  /*38e0*/  REDUX UR6, R0 ;  /* 0x00000000000673c4 */ /* 0x0005240000000000 */
[----:B------:R1:W-:Y:S02]  /*38f0*/  UTCATOMSWS.AND URZ, UR8 ;  /* 0x0000000800ff79e3 */ /* 0x0003e40008000000 */
[----:B-1----:R-:W-:Y:S02]  /*3900*/  ISETP.EQ.U32.AND P0, PT, R2, UR7, PT ;  /* 0x0000000702007c0c */ /* 0x002fe4000bf02070 */
[----:B--2---:R-:W-:Y:S02]  /*3910*/  LOP3.LUT R0, RZ, UR5, RZ, 0x33, !PT ;  /* 0x00000005ff007c12 */ /* 0x004fe4000f8e33ff */
[----:B----4-:R-:W-:Y:S02]  /*3920*/  MOV R2, UR6 ;  /* 0x0000000600027c02 */ /* 0x010fe40008000f00 */
[----:B------:R-:W1:Y:S07]  /*3930*/  REDUX UR5, R0 ;  /* 0x00000000000573c4 */ /* 0x000e6e0000000000 */
[----:B------:R2:W-:Y:S01]  /*3940*/  @P0 ATOMS.AND RZ, [UR4+0x14], R2 ;  /* 0x00001402ffff098c */ /* 0x0005e2000a800004 */
[----:B-1----:R-:W-:-:S05]  /*3950*/  IMAD.U32 R0, RZ, RZ, UR5 ;  /* 0x00000005ff007e24 */ /* 0x002fca000f8e00ff */
[----:B------:R2:W-:Y:S01]  /*3960*/  @P0 ATOMS.AND RZ, [UR4+0x18], R0 ;  /* 0x00001800ffff098c */ /* 0x0005e2000a800004 */
[----:B------:R-:W-:Y:S05]  /*3970*/  BRA `(.L_x_67) ;  /* 0x0000000000147947 */ /* 0x000fea0003800000 */
.L_x_66:
[----:B------:R-:W-:Y:S02]  /*3980*/  MOV R2, 0x39a0 ;  /* 0x000039a000027802 */ /* 0x000fe40000000f00 */
[----:B---3-5:R-:W-:Y:S05]  /*3990*/  CALL.REL.NOINC `($__internal_0_$__cuda_sm10x_tcgen05_guardrail_trap_col_being_dealloced_not_returned_by_alloc) ;  /* 0x0000005c00ec7944 */ /* 0x028fea0003c00000 */
[----:B------:R-:W-:Y:S05]  /*39a0*/  BRA `(.L_x_67) ;  /* 0x0000000000087947 */ /* 0x000fea0003800000 */
.L_x_65:
[----:B------:R-:W-:Y:S02]  /*39b0*/  MOV R2, 0x39d0 ;  /* 0x000039d000027802 */ /* 0x000fe40000000f00 */
[----:B---3-5:R-:W-:Y:S05]  /*39c0*/  CALL.REL.NOINC `($__internal_2_$__cuda_sm10x_tcgen05_guardrail_trap_unallocated_columns_being_dealloced) ;  /* 0x0000005c00f87944 */ /* 0x028fea0003c00000 */
.L_x_67:
[----:B------:R-:W-:Y:S01]  /*39d0*/  NOP ;  /* 0x0000000000007918 */ /* 0x000fe20000000000 */
[----:B------:R-:W-:Y:S05]  /*39e0*/  EXIT ;  /* 0x000000000000794d */ /* 0x000fea0003800000 */
.L_x_49:
[----:B------:R-:W-:-:S09]  /*39f0*/  UISETP.NE.OR UP2, UPT, UR8, 0x3, !UP2 ;  /* 0x000000030800788c */ /* 0x000fd2000d745670 */
[----:B------:R-:W-:Y:S05]  /*3a00*/  BRA.U UP2, `(.L_x_68) ;  /* 0x0000001102087547 */ /* 0x000fea000b800000 */
[----:B------:R-:W1:Y:S01]  /*3a10*/  LDC R0, c[0x0][0xb30] ;  /* 0x0002cc00ff007b82 */ /* 0x000e620000000800 */
[----:B------:R-:W2:Y:S01]  /*3a20*/  LDCU.64 UR8, c[0x0][0x888] ;  /* 0x00011100ff0877ac */ /* 0x000ea20008000a00 */
[----:B------:R-:W-:Y:S02]  /*3a30*/  HFMA2 R27, -RZ, RZ, 0, 0 ;  /* 0x00000000ff1b7431 */ /* 0x000fe400000001ff */
[----:B------:R-:W-:Y:S01]  /*3a40*/  IMAD.MOV.U32 R29, RZ, RZ, 0x1 ;  /* 0x00000001ff1d7424 */ /* 0x000fe200078e00ff */
[----:B------:R-:W-:Y:S01]  /*3a50*/  MOV R25, 0x2000 ;  /* 0x0000200000197802 */ /* 0x000fe20000000f00 */
[----:B------:R-:W4:Y:S01]  /*3a60*/  LDCU.64 UR4, c[0x0][0x890] ;  /* 0x00011200ff0477ac */ /* 0x000f220008000a00 */
[----:B------:R-:W-:Y:S01]  /*3a70*/  IMAD.MOV.U32 R28, RZ, RZ, RZ ;  /* 0x000000ffff1c7224 */ /* 0x000fe200078e00ff */
[----:B------:R-:W3:Y:S01]  /*3a80*/  LDC R24, c[0x0][0x370] ;  /* 0x0000dc00ff187b82 */ /* 0x000ee20000000800 */
[----:B------:R-:W-:Y:S01]  /*3a90*/  UMOV UR7, 0x400 ;  /* 0x0000040000077882 */ /* 0x000fe20000000000 */
[----:B------:R-:W-:-:S02]  /*3aa0*/  UPLOP3.LUT UP1, UPT, UPT, UPT, UPT, 0x40, 0x4 ;  /* 0x000000000004789c */ /* 0x000fc40003f2e870 */
[----:B------:R-:W-:-:S04]  /*3ab0*/  ULEA UR7, UR37, UR7, 0x18 ;  /* 0x0000000725077291 */ /* 0x000fc8000f8ec0ff */
[----:B------:R-:W3:Y:S01]  /*3ac0*/  LDC R3, c[0x0][0xb0c] ;  /* 0x0002c300ff037b82 */ /* 0x000ee20000000800 */
[----:B------:R-:W-:Y:S02]  /*3ad0*/  UIADD3 UR13, UPT, UPT, UR7, 0x68, URZ ;  /* 0x00000068070d7890 */ /* 0x000fe4000fffe0ff */
[----:B--2---:R-:W-:Y:S02]  /*3ae0*/  UISETP.NE.U32.AND UP2, UPT, UR8, URZ, UPT ;  /* 0x000000ff0800728c */ /* 0x004fe4000bf45070 */
[----:B------:R-:W-:Y:S02]  /*3af0*/  UIADD3 UR33, UPT, UPT, UR7, 0x50, URZ ;  /* 0x0000005007217890 */ /* 0x000fe4000fffe0ff */
[----:B----4-:R-:W-:Y:S01]  /*3b00*/  UISETP.NE.U32.AND UP3, UPT, UR4, URZ, UPT ;  /* 0x000000ff0400728c */ /* 0x010fe2000bf65070 */
[----:B------:R-:W2:Y:S01]  /*3b10*/  LDC R18, c[0x0][0xb20] ;  /* 0x0002c800ff127b82 */ /* 0x000ea20000000800 */
[----:B-1----:R-:W-:Y:S01]  /*3b20*/  ISETP.NE.AND P1, PT, R0, 0x1, PT ;  /* 0x000000010000780c */ /* 0x002fe20003f25270 */
[----:B------:R-:W-:-:S02]  /*3b30*/  UISETP.NE.AND.EX UP2, UPT, UR9, URZ, UPT, UP2 ;  /* 0x000000ff0900728c */ /* 0x000fc4000bf45320 */
[----:B------:R-:W-:Y:S02]  /*3b40*/  UIADD3 UR25, UPT, UPT, UR7, 0x58, URZ ;  /* 0x0000005807197890 */ /* 0x000fe4000fffe0ff */
[----:B------:R-:W-:Y:S02]  /*3b50*/  UIADD3 UR17, UPT, UPT, UR7, 0x60, URZ ;  /* 0x0000006007117890 */ /* 0x000fe4000fffe0ff */
[----:B------:R-:W1:Y:S01]  /*3b60*/  LDC.64 R30, c[0x0][0x348] ;  /* 0x0000d200ff1e7b82 */ /* 0x000e620000000a00 */
[----:B------:R-:W-:Y:S02]  /*3b70*/  UPRMT UR13, UR37, 0x654, UR13 ;  /* 0x00000654250d7896 */ /* 0x000fe4000800000d */
[----:B------:R-:W-:-:S05]  /*3b80*/  UISETP.NE.AND.EX UP3, UPT, UR5, URZ, UPT, UP3 ;  /* 0x000000ff0500728c */ /* 0x000fca000bf65330 */
[----:B------:R-:W4:Y:S08]  /*3b90*/  LDC.64 R16, c[0x0][0xb10] ;  /* 0x0002c400ff107b82 */ /* 0x000f300000000a00 */
[----:B------:R-:W1:Y:S08]  /*3ba0*/  LDC.64 R6, c[0x0][0xb18] ;  /* 0x0002c600ff067b82 */ /* 0x000e700000000a00 */
[----:B------:R-:W1:Y:S08]  /*3bb0*/  LDC.64 R4, c[0x0][0xb28] ;  /* 0x0002ca00ff047b82 */ /* 0x000e700000000a00 */
[----:B--23--:R-:W1:Y:S02]  /*3bc0*/  LDC R19, c[0x0][0x374] ;  /* 0x0000dd00ff137b82 */ /* 0x00ce640000000800 */
.L_x_79:
[C---:B------:R-:W-:Y:S02]  /*3bd0*/  LEA R0, R28.reuse, UR7, 0x3 ;  /* 0x000000071c007c11 */ /* 0x040fe4000f8e18ff */
[----:B------:R-:W-:Y:S02]  /*3be0*/  SHF.L.U32 R2, R27, 0x1f, RZ ;  /* 0x0000001f1b027819 */ /* 0x000fe400000006ff */
[----:B------:R-:W-:Y:S02]  /*3bf0*/  LEA R20, R28, UR7, 0x4 ;  /* 0x000000071c147c11 */ /* 0x000fe4000f8e20ff */
[----:B--2---:R-:W2:Y:S02]  /*3c00*/  SYNCS.PHASECHK.TRANS64.TRYWAIT P0, [R0+URZ+0xa0], R2 ;  /* 0x0000a002000075a7 */ /* 0x004ea400080011ff */
[----:B--2---:R-:W-:Y:S05]  /*3c10*/  @!P0 BRA `(.L_x_69) ;  /* 0x0000005400fc8947 */ /* 0x004fea0003800000 */
.L_x_161:
[----:B------:R-:W-:Y:S01]  /*3c20*/  ISETP.GE.AND P0, PT, R40, 0x1, PT ;  /* 0x000000012800780c */ /* 0x000fe20003f06270 */
[----:B------:R-:W3:Y:S01]  /*3c30*/  LDS.128 R20, [R20+0x130] ;  /* 0x0001300014147984 */ /* 0x000ee20000000c00 */
[----:B--2---:R-:W-:Y:S01]  /*3c40*/  VIADD R0, R0, 0xb0 ;  /* 0x000000b000007836 */ /* 0x004fe20000000000 */
[----:B------:R-:W-:Y:S01]  /*3c50*/  @!PT LDS RZ, [RZ] ;  /* 0x00000000fffff984 */ /* 0x000fe20000000800 */
[----:B------:R-:W-:Y:S01]  /*3c60*/  @!PT LDS RZ, [RZ] ;  /* 0x00000000fffff984 */ /* 0x000fe20000000800 */
[----:B------:R-:W-:Y:S01]  /*3c70*/  @!PT LDS RZ, [RZ] ;  /* 0x00000000fffff984 */ /* 0x000fe20000000800 */
[----:B------:R-:W-:Y:S01]  /*3c80*/  @!PT LDS RZ, [RZ] ;  /* 0x00000000fffff984 */ /* 0x000fe20000000800 */
[----:B------:R2:W-:Y:S06]  /*3c90*/  MEMBAR.ALL.CTA ;  /* 0x0000000000007992 */ /* 0x0005ec0000008000 */
[----:B--2---:R-:W2:Y:S01]  /*3ca0*/  FENCE.VIEW.ASYNC.S ;  /* 0x00000000000073c6 */ /* 0x004ea20000000000 */
[----:B------:R-:W-:Y:S04]  /*3cb0*/  PRMT R0, RZ, 0x654, R0 ;  /* 0x00000654ff007816 */ /* 0x000fe80000000000 */
[----:B--2---:R2:W-:Y:S01]  /*3cc0*/  SYNCS.ARRIVE.TRANS64.RED.A1T0 RZ, [R0+URZ], RZ ;  /* 0x000000ff00ff79a7 */ /* 0x0045e200081004ff */
[----:B---3--:R-:W-:Y:S11]  /*3cd0*/  LOP3.LUT P3, RZ, R22, 0x1, RZ, 0xc0, !PT ;  /* 0x0000000116ff7812 */ /* 0x008ff6000786c0ff */
[----:B------:R-:W-:Y:S02]  /*3ce0*/  @!UPT UIADD3 URZ, UPT, UPT, URZ, URZ, URZ ;  /* 0x000000fffffff290 */ /* 0x000fe4000fffe0ff */
[----:B------:R-:W-:Y:S02]  /*3cf0*/  @P3 MOV R11, R20 ;  /* 0x00000014000b3202 */ /* 0x000fe40000000f00 */
[----:B------:R-:W-:Y:S01]  /*3d00*/  @P3 LOP3.LUT R10, R21, 0xffff, RZ, 0xc0, !PT ;  /* 0x0000ffff150a3812 */ /* 0x000fe200078ec0ff */
[----:B--2---:R-:W-:Y:S06]  /*3d10*/  @!P0 BRA `(.L_x_70) ;  /* 0x0000000000a48947 */ /* 0x004fec0003800000 */
[-C--:B-1----:R-:W-:Y:S01]  /*3d20*/  IMAD.HI.U32 R0, R19, R7.reuse, RZ ;  /* 0x0000000713007227 */ /* 0x082fe200078e00ff */
[----:B------:R-:W-:Y:S02]  /*3d30*/  ISETP.NE.AND P0, PT, R6, 0x1, PT ;  /* 0x000000010600780c */ /* 0x000fe40003f05270 */
[----:B------:R-:W-:Y:S01]  /*3d40*/  ISETP.NE.AND P2, PT, R40, 0x1, PT ;  /* 0x000000012800780c */ /* 0x000fe20003f45270 */
[----:B----4-:R-:W-:Y:S01]  /*3d50*/  IMAD.HI.U32 R9, R24, R16, RZ ;  /* 0x0000001018097227 */ /* 0x010fe200078e00ff */
[----:B------:R-:W-:Y:S02]  /*3d60*/  SHF.R.U32.HI R0, RZ, R18, R0 ;  /* 0x00000012ff007219 */ /* 0x000fe40000011600 */
[----:B------:R-:W-:Y:S01]  /*3d70*/  ISETP.NE.AND P4, PT, R3, 0x1, PT ;  /* 0x000000010300780c */ /* 0x000fe20003f85270 */
[----:B------:R-:W-:Y:S01]  /*3d80*/  IMAD.HI.U32 R13, R10, R7, RZ ;  /* 0x000000070a0d7227 */ /* 0x000fe200078e00ff */
[----:B------:R-:W-:Y:S02]  /*3d90*/  SHF.R.U32.HI R9, RZ, R17, R9 ;  /* 0x00000011ff097219 */ /* 0x000fe40000011609 */
[----:B------:R-:W-:Y:S01]  /*3da0*/  SEL R0, R19, R0, !P0 ;  /* 0x0000000013007207 */ /* 0x000fe20004000000 */
[----:B------:R-:W-:Y:S01]  /*3db0*/  IMAD.HI.U32 R12, R11, R16, RZ ;  /* 0x000000100b0c7227 */ /* 0x000fe200078e00ff */
[----:B------:R-:W-:Y:S03]  /*3dc0*/  SEL R9, R24, R9, !P4 ;  /* 0x0000000918097207 */ /* 0x000fe60006000000 */
[-C--:B------:R-:W-:Y:S01]  /*3dd0*/  IMAD.HI.U32 R8, R0, R4.reuse, RZ ;  /* 0x0000000400087227 */ /* 0x080fe200078e00ff */
[----:B------:R-:W-:Y:S03]  /*3de0*/  SHF.R.U32.HI R12, RZ, R17, R12 ;  /* 0x00000011ff0c7219 */ /* 0x000fe6000001160c */
[----:B------:R-:W-:Y:S01]  /*3df0*/  IMAD.HI.U32 R2, R9, R4, RZ ;  /* 0x0000000409027227 */ /* 0x000fe200078e00ff */
[-C--:B------:R-:W-:Y:S02]  /*3e00*/  @P2 SHF.R.U32.HI R0, RZ, R5.reuse, R8 ;  /* 0x00000005ff002219 */ /* 0x080fe40000011608 */
[----:B------:R-:W-:Y:S02]  /*3e10*/  SHF.R.U32.HI R8, RZ, R18, R13 ;  /* 0x00000012ff087219 */ /* 0x000fe4000001160d */
[----:B------:R-:W-:Y:S01]  /*3e20*/  @P2 SHF.R.U32.HI R9, RZ, R5, R2 ;  /* 0x00000005ff092219 */ /* 0x000fe20000011602 */
[----:B------:R-:W-:Y:S01]  /*3e30*/  IMAD R0, R40, R0, RZ ;  /* 0x0000000028007224 */ /* 0x000fe200078e02ff */
[----:B------:R-:W-:Y:S02]  /*3e40*/  SEL R8, R10, R8, !P0 ;  /* 0x000000080a087207 */ /* 0x000fe40004000000 */
[----:B------:R-:W-:Y:S01]  /*3e50*/  SEL R2, R11, R12, !P4 ;  /* 0x0000000c0b027207 */ /* 0x000fe20006000000 */
[----:B------:R-:W-:Y:S01]  /*3e60*/  IMAD R12, R40, R9, RZ ;  /* 0x00000009280c7224 */ /* 0x000fe200078e02ff */
[C---:B------:R-:W-:Y:S01]  /*3e70*/  ISETP.GE.AND P0, PT, R8.reuse, R0, PT ;  /* 0x000000000800720c */ /* 0x040fe20003f06270 */
[----:B------:R-:W-:Y:S03]  /*3e80*/  IMAD.HI.U32 R0, R8, R4, RZ ;  /* 0x0000000408007227 */ /* 0x000fe600078e00ff */
[----:B------:R-:W-:Y:S02]  /*3e90*/  ISETP.GE.OR P0, PT, R2, R12, P0 ;  /* 0x0000000c0200720c */ /* 0x000fe40000706670 */
[-C--:B------:R-:W-:Y:S04]  /*3ea0*/  SHF.R.U32.HI R0, RZ, R5.reuse, R0 ;  /* 0x00000005ff007219 */ /* 0x080fe80000011600 */
[----:B------:R-:W-:Y:S05]  /*3eb0*/  SEL R13, R8, R0, !P2 ;  /* 0x00000000080d7207 */ /* 0x000fea0005000000 */
[----:B------:R-:W-:Y:S02]  /*3ec0*/  IMAD.MOV R12, RZ, RZ, -R13 ;  /* 0x000000ffff0c7224 */ /* 0x000fe400078e0a0d */
[----:B------:R-:W-:Y:S04]  /*3ed0*/  @!P0 IMAD.HI.U32 R0, R2, R4, RZ ;  /* 0x0000000402008227 */ /* 0x000fe800078e00ff */
[----:B------:R-:W-:Y:S01]  /*3ee0*/  IMAD R12, R40, R12, R8 ;  /* 0x0000000c280c7224 */ /* 0x000fe200078e0208 */
[----:B------:R-:W-:Y:S04]  /*3ef0*/  @!P0 SHF.R.U32.HI R0, RZ, R5, R0 ;  /* 0x00000005ff008219 */ /* 0x000fe80000011600 */
[----:B------:R-:W-:Y:S04]  /*3f00*/  @!P0 SEL R0, R2, R0, !P2 ;  /* 0x0000000002008207 */ /* 0x000fe80005000000 */
[----:B------:R-:W-:Y:S01]  /*3f10*/  @!P0 IADD3 R13, PT, PT, R13, -R0, RZ ;  /* 0x800000000d0d8210 */ /* 0x000fe20007ffe0ff */
[----:B------:R-:W-:Y:S01]  /*3f20*/  @!P0 IMAD R0, R9, R12, R0 ;  /* 0x0000000c09008224 */ /* 0x000fe200078e0200 */
[----:B------:R-:W-:Y:S01]  /*3f30*/  IADD3 R9, PT, PT, -R8, RZ, RZ ;  /* 0x000000ff08097210 */ /* 0x000fe20007ffe1ff */
[--C-:B------:R-:W-:Y:S02]  /*3f40*/  IMAD.MOV R12, RZ, RZ, -R2.reuse ;  /* 0x000000ffff0c7224 */ /* 0x100fe400078e0a02 */
[----:B------:R-:W-:Y:S02]  /*3f50*/  @!P0 IMAD R8, R13, R40, R2 ;  /* 0x000000280d088224 */ /* 0x000fe400078e0202 */
[----:B------:R-:W-:Y:S02]  /*3f60*/  @!P0 IMAD.MOV.U32 R2, RZ, RZ, R0 ;  /* 0x000000ffff028224 */ /* 0x000fe400078e0000 */
[----:B------:R-:W-:Y:S02]  /*3f70*/  IMAD R11, R3, R12, R11 ;  /* 0x0000000c030b7224 */ /* 0x000fe400078e020b */
[----:B------:R-:W-:Y:S02]  /*3f80*/  IMAD R10, R6, R9, R10 ;  /* 0x00000009060a7224 */ /* 0x000fe400078e020a */
[----:B------:R-:W-:Y:S02]  /*3f90*/  IMAD R11, R2, R3, R11 ;  /* 0x00000003020b7224 */ /* 0x000fe400078e020b */
[----:B------:R-:W-:Y:S02]  /*3fa0*/  IMAD R10, R8, R6, R10 ;  /* 0x00000006080a7224 */ /* 0x000fe400078e020a */
.L_x_70:
[----:B------:R-:W-:Y:S05]  /*3fb0*/  BRA.U UP1, `(.L_x_71) ;  /* 0x0000000101107547 */ /* 0x000fea000b800000 */
[----:B------:R-:W-:Y:S04]  /*3fc0*/  MOV R2, UR6 ;  /* 0x0000000600027c02 */ /* 0x000fe80008000f00 */
[----:B------:R-:W-:Y:S04]  /*3fd0*/  SHF.L.U32 R2, R2, 0x1f, RZ ;  /* 0x0000001f02027819 */ /* 0x000fe800000006ff */
[----:B------:R-:W2:Y:S02]  /*3fe0*/  SYNCS.PHASECHK.TRANS64.TRYWAIT P0, [UR7+0x98], R2 ;  /* 0x00009802ff0075a7 */ /* 0x000ea40008001107 */
[----:B--2---:R-:W-:Y:S05]  /*3ff0*/  @!P0 BRA `(.L_x_72) ;  /* 0x0000005400188947 */ /* 0x004fea0003800000 */
.L_x_71:
[----:B------:R-:W-:Y:S02]  /*4000*/  R2UR UR35, R15 ;  /* 0x000000000f2372ca */ /* 0x000fe400000e0000 */
[----:B------:R-:W-:Y:S02]  /*4010*/  R2UR UR34, R14 ;  /* 0x000000000e2272ca */ /* 0x000fe400000e0000 */
[----:B------:R-:W-:Y:S02]  /*4020*/  ISETP.NE.U32.AND P2, PT, RZ, UR4, PT ;  /* 0x00000004ff007c0c */ /* 0x000fe4000bf45070 */
[----:B------:R-:W-:Y:S02]  /*4030*/  SHF.L.U32 R14, R29, 0x1f, RZ ;  /* 0x0000001f1d0e7819 */ /* 0x000fe400000006ff */
[----:B------:R-:W-:Y:S05]  /*4040*/  ISETP.NE.AND.EX P2, PT, RZ, UR5, PT, P2 ;  /* 0x00000005ff007c0c */ /* 0x000fea000bf45320 */
[----:B------:R-:W-:Y:S02]  /*4050*/  USHF.L.U32 UR35, UR35, 0x7, URZ ;  /* 0x0000000723237899 */ /* 0x000fe400080006ff */
[----:B------:R-:W-:Y:S01]  /*4060*/  USHF.L.U32 UR34, UR34, 0x7, URZ ;  /* 0x0000000722227899 */ /* 0x000fe200080006ff */
[----:B------:R-:W-:Y:S11]  /*4070*/  BRA.U !UP3, `(.L_x_73) ;  /* 0x000000010b347547 */ /* 0x000ff6000b800000 */
[----:B------:R-:W-:Y:S01]  /*4080*/  UPLOP3.LUT UP0, UPT, UPT, UPT, UP2, 0x80, 0x8 ;  /* 0x000000000008789c */ /* 0x000fe20003f0f020 */
[----:B--2---:R-:W-:Y:S02]  /*4090*/  HFMA2 R0, -RZ, RZ, 0, 5.9604644775390625e-08 ;  /* 0x00000001ff007431 */ /* 0x004fe400000001ff */
[----:B------:R-:W-:Y:S03]  /*40a0*/  IMAD.MOV.U32 R88, RZ, RZ, 0x1 ;  /* 0x00000001ff587424 */ /* 0x000fe600078e00ff */
[----:B------:R-:W-:Y:S05]  /*40b0*/  PLOP3.LUT P0, PT, PT, PT, UP0, 0x80, 0x8 ;  /* 0x000000000008781c */ /* 0x000fea0003f0f008 */
[----:B------:R-:W2:Y:S01]  /*40c0*/  @UP0 LDCU.64 UR10, c[0x0][0x888] ;  /* 0x00011100ff0a07ac */ /* 0x000ea20008000a00 */
[----:B------:R-:W-:Y:S07]  /*40d0*/  @UP0 UIMAD UR8, UR36, UR4, URZ ;  /* 0x00000004240802a4 */ /* 0x000fee000f8e02ff */
[----:B------:R-:W-:Y:S01]  /*40e0*/  @!P0 PRMT R88, R0, 0x7610, R88 ;  /* 0x0000761000588816 */ /* 0x000fe20000000058 */
[----:B--2---:R-:W-:Y:S03]  /*40f0*/  @UP0 UIMAD.WIDE UR10, UR8, 0x4, UR10 ;  /* 0x00000004080a08a5 */ /* 0x004fe6000f8e020a */
[----:B------:R-:W2:Y:S03]  /*4100*/  @!UP0 LDCU UR8, c[0x0][0x880] ;  /* 0x00011000ff0887ac */ /* 0x000ea60008000800 */
[----:B------:R-:W-:Y:S01]  /*4110*/  IMAD.U32 R8, RZ, RZ, UR10 ;  /* 0x0000000aff087e24 */ /* 0x000fe2000f8e00ff */
[----:B------:R-:W-:Y:S05]  /*4120*/  MOV R9, UR11 ;  /* 0x0000000b00097c02 */ /* 0x000fea0008000f00 */
[----:B-----5:R3:W5:Y:S02]  /*4130*/  @P0 LDG.E R49, desc[UR46][R8.64] ;  /* 0x0000002e08310981 */ /* 0x020764000c1e1900 */
[----:B--23--:R-:W-:Y:S07]  /*4140*/  @!P0 IMAD.U32 R49, RZ, RZ, UR8 ;  /* 0x00000008ff318e24 */ /* 0x00cfee000f8e00ff */
.L_x_73:
[----:B-----5:R-:W-:Y:S01]  /*4150*/  @!P2 FSETP.EQ.AND P0, PT, R49, RZ, PT ;  /* 0x000000ff3100a20b */ /* 0x020fe20003f02000 */
[----:B------:R-:W-:Y:S01]  /*4160*/  @!UPT UIADD3 URZ, UPT, UPT, URZ, URZ, URZ ;  /* 0x000000fffffff290 */ /* 0x000fe2000fffe0ff */
[----:B------:R-:W-:Y:S11]  /*4170*/  @!P2 BRA `(.L_x_74) ;  /* 0x000000000014a947 */ /* 0x000ff60003800000 */
[----:B------:R-:W-:Y:S02]  /*4180*/  LOP3.LUT P2, RZ, R88, 0xff, RZ, 0xc0, !PT ;  /* 0x000000ff58ff7812 */ /* 0x000fe4000784c0ff */
[----:B------:R-:W-:Y:S04]  /*4190*/  PLOP3.LUT P0, PT, PT, PT, UP0, 0x80, 0x8 ;  /* 0x000000000008781c */ /* 0x000fe80003f0f008 */
[----:B------:R-:W-:Y:S07]  /*41a0*/  PLOP3.LUT P0, PT, P0, PT, PT, 0x8, 0x80 ;  /* 0x000000000080781c */ /* 0x000fee000070e170 */
[----:B------:R-:W-:Y:S11]  /*41b0*/  @P2 FSETP.EQ.AND P0, PT, R49, RZ, PT ;  /* 0x000000ff3100220b */ /* 0x000ff60003f02000 */
[----:B------:R-:W-:Y:S02]  /*41c0*/  @!UPT UIADD3 URZ, UPT, UPT, URZ, URZ, URZ ;  /* 0x000000fffffff290 */ /* 0x000fe4000fffe0ff */
.L_x_74:
[----:B------:R-:W3:Y:S01]  /*41d0*/  SYNCS.PHASECHK.TRANS64.TRYWAIT P2, [UR7+0x70], R14 ;  /* 0x0000700eff0075a7 */ /* 0x000ee20008041107 */
[----:B------:R-:W-:Y:S04]  /*41e0*/  ELECT P4, URZ, PT ;  /* 0x0000000000ff782f */ /* 0x000fe80003880000 */
[----:B------:R-:W-:Y:S11]  /*41f0*/  PLOP3.LUT P4, PT, P0, P4, PT, 0xf2, 0x2f ;  /* 0x00000000002f781c */ /* 0x000ff60000789e72 */
[----:B------:R-:W-:Y:S02]  /*4200*/  @!UPT UIADD3 URZ, UPT, UPT, URZ, URZ, URZ ;  /* 0x000000fffffff290 */ /* 0x000fe4000fffe0ff */
[----:B-1----:R-:W-:Y:S05]  /*4210*/  @!P4 IADD3 R8, P0, PT, R30, 0x580, RZ ;  /* 0x000005801e08c810 */ /* 0x002fea0007f1e0ff */
[----:B--2---:R-:W-:Y:S01]  /*4220*/  @!P4 IMAD.X R2, RZ, RZ, R31, P0 ;  /* 0x000000ffff02c224 */ /* 0x004fe200000e061f */
[----:B---3--:R-:W-:Y:S07]  /*4230*/  @!P2 BRA `(.L_x_75) ;  /* 0x0000005000a0a947 */ /* 0x008fee0003800000 */
.L_x_164:
[----:B------:R-:W-:Y:S01]  /*4240*/  @!P4 R2UR UR8, R2 ;  /* 0x000000000208c2ca */ /* 0x000fe200000e0000 */
[----:B------:R-:W-:Y:S01]  /*4250*/  VOTEU.ALL UP1, P4 ;  /* 0x0000000000ff7886 */ /* 0x000fe20002020000 */
[----:B------:R-:W-:Y:S01]  /*4260*/  @!P4 R2UR UR9, R8 ;  /* 0x000000000809c2ca */ /* 0x000fe200000e0000 */
[----:B-1----:R-:W-:Y:S01]  /*4270*/  @!P4 IMAD.MOV.U32 R0, RZ, RZ, 0x2000 ;  /* 0x00002000ff00c424 */ /* 0x002fe200078e00ff */
[----:B------:R-:W-:Y:S01]  /*4280*/  UMOV UR10, 0x0 ;  /* 0x00000000000a7882 */ /* 0x000fe20000000000 */
[----:B------:R-:W-:Y:S01]  /*4290*/  UMOV UR11, 0x10000000 ;  /* 0x10000000000b7882 */ /* 0x000fe20000000000 */
[----:B------:R-:W-:Y:S01]  /*42a0*/  @!UP1 UIADD3 UR32, UPT, UPT, UR7, 0x200, URZ ;  /* 0x0000020007209890 */ /* 0x000fe2000fffe0ff */
[----:B------:R-:W-:Y:S06]  /*42b0*/  VOTEU.ALL UP1, P4 ;  /* 0x0000000000ff7886 */ /* 0x000fec0002020000 */
[----:B------:R-:W-:Y:S01]  /*42c0*/  IMAD.U32 R9, RZ, RZ, UR8 ;  /* 0x00000008ff097e24 */ /* 0x000fe2000f8e00ff */
[----:B------:R-:W-:Y:S01]  /*42d0*/  UPRMT UR8, UR37, 0x654, UR33 ;  /* 0x0000065425087896 */ /* 0x000fe20008000021 */
[----:B------:R-:W-:Y:S03]  /*42e0*/  IMAD.U32 R8, RZ, RZ, UR9 ;  /* 0x00000009ff087e24 */ /* 0x000fe6000f8e00ff */
[----:B------:R-:W-:Y:S02]  /*42f0*/  @!P4 R2UR UR15, R9 ;  /* 0x00000000090fc2ca */ /* 0x000fe400000e0000 */
[----:B------:R-:W-:Y:S02]  /*4300*/  @!P4 R2UR UR14, R8 ;  /* 0x00000000080ec2ca */ /* 0x000fe400000e0000 */
[----:B------:R-:W-:Y:S05]  /*4310*/  @!P4 IADD3 R8, P0, PT, R30, 0x580, RZ ;  /* 0x000005801e08c810 */ /* 0x000fea0007f1e0ff */
[----:B------:R-:W-:Y:S06]  /*4320*/  @!P4 IMAD.X R2, RZ, RZ, R31, P0 ;  /* 0x000000ffff02c224 */ /* 0x000fec00000e061f */
[----:B------:R1:W-:Y:S01]  /*4330*/  @!UP1 UTMALDG.3D [UR32], [UR14], desc[UR10] ;  /* 0x00000a200e0095b4 */ /* 0x0003e20008011000 */
[----:B------:R1:W-:Y:S01]  /*4340*/  @!P4 SYNCS.ARRIVE.TRANS64.RED.A0TR RZ, [UR7+0x50], R0 ;  /* 0x00005000ffffc9a7 */ /* 0x0003e20008300407 */
[----:B------:R-:W-:Y:S01]  /*4350*/  SYNCS.ARRIVE.TRANS64.RED.A1T0 RZ, [UR8], RZ ;  /* 0x000000ffffff79a7 */ /* 0x000fe20008100408 */
[----:B------:R-:W2:Y:S02]  /*4360*/  SYNCS.PHASECHK.TRANS64.TRYWAIT P2, [UR7+0x78], R14 ;  /* 0x0000780eff0075a7 */ /* 0x000ea40008041107 */
[----:B-12---:R-:W-:Y:S05]  /*4370*/  @!P2 BRA `(.L_x_76) ;  /* 0x000000500068a947 */ /* 0x006fea0003800000 */
.L_x_166:
[----:B------:R-:W-:Y:S01]  /*4380*/  @!P4 R2UR UR8, R2 ;  /* 0x000000000208c2ca */ /* 0x000fe200000e0000 */
[----:B------:R-:W-:Y:S01]  /*4390*/  VOTEU.ALL UP1, P4 ;  /* 0x0000000000ff7886 */ /* 0x000fe20002020000 */
[----:B------:R-:W-:Y:S01]  /*43a0*/  @!P4 R2UR UR9, R8 ;  /* 0x000000000809c2ca */ /* 0x000fe200000e0000 */
[----:B-1----:R-:W-:Y:S01]  /*43b0*/  @!P4 IMAD.MOV.U32 R0, RZ, RZ, 0x2000 ;  /* 0x00002000ff00c424 */ /* 0x002fe200078e00ff */
[----:B------:R-:W-:Y:S01]  /*43c0*/  UMOV UR10, 0x0 ;  /* 0x00000000000a7882 */ /* 0x000fe20000000000 */
[----:B------:R-:W-:Y:S01]  /*43d0*/  UMOV UR11, 0x10000000 ;  /* 0x10000000000b7882 */ /* 0x000fe20000000000 */
[----:B------:R-:W-:Y:S02]  /*43e0*/  @!UP1 UIADD3 UR26, UPT, UPT, UR34, 0x20, URZ ;  /* 0x00000020221a9890 */ /* 0x000fe4000fffe0ff */
[----:B------:R-:W-:Y:S01]  /*43f0*/  @!UP1 UIADD3 UR24, UPT, UPT, UR7, 0x2200, URZ ;  /* 0x0000220007189890 */ /* 0x000fe2000fffe0ff */
[----:B------:R-:W-:Y:S01]  /*4400*/  VOTEU.ALL UP1, P4 ;  /* 0x0000000000ff7886 */ /* 0x000fe20002020000 */
[----:B------:R-:W-:Y:S01]  /*4410*/  UMOV UR27, UR35 ;  /* 0x00000023001b7c82 */ /* 0x000fe20008000000 */
[----:B------:R-:W-:Y:S02]  /*4420*/  UMOV UR28, UR36 ;  /* 0x00000024001c7c82 */ /* 0x000fe40008000000 */
        /* <DEDUP_REMOVED lines=12> */
.L_x_168:
[----:B------:R-:W2:Y:S01]  /*44f0*/  LDC.64 R12, c[0x0][0xb18] ;  /* 0x0002c600ff0c7b82 */ /* 0x000ea20000000a00 */
[----:B------:R-:W-:Y:S01]  /*4500*/  @!P4 R2UR UR8, R2 ;  /* 0x000000000208c2ca */ /* 0x000fe200000e0000 */
[----:B------:R-:W-:Y:S01]  /*4510*/  VOTEU.ALL UP1, P4 ;  /* 0x0000000000ff7886 */ /* 0x000fe20002020000 */
[----:B------:R-:W-:Y:S01]  /*4520*/  @!P4 R2UR UR9, R8 ;  /* 0x000000000809c2ca */ /* 0x000fe200000e0000 */
[----:B-1----:R-:W-:Y:S01]  /*4530*/  @!P4 IMAD.MOV.U32 R0, RZ, RZ, 0x2000 ;  /* 0x00002000ff00c424 */ /* 0x002fe200078e00ff */
[----:B------:R-:W-:Y:S03]  /*4540*/  UMOV UR10, 0x0 ;  /* 0x00000000000a7882 */ /* 0x000fe60000000000 */
[----:B------:R-:W1:Y:S01]  /*4550*/  @!P1 LDC R2, c[0x0][0xb0c] ;  /* 0x0002c300ff029b82 */ /* 0x000e620000000800 */
[----:B------:R-:W-:Y:S01]  /*4560*/  @!UP1 UIADD3 UR18, UPT, UPT, UR34, 0x40, URZ ;  /* 0x0000004022129890 */ /* 0x000fe2000fffe0ff */
[----:B------:R-:W-:Y:S01]  /*4570*/  @P3 SHF.R.U32.HI R26, RZ, 0x10, R21 ;  /* 0x00000010ff1a3819 */ /* 0x000fe20000011615 */
[----:B------:R-:W-:Y:S01]  /*4580*/  @!UP1 UIADD3 UR16, UPT, UPT, UR7, 0x4200, URZ ;  /* 0x0000420007109890 */ /* 0x000fe2000fffe0ff */
[----:B------:R-:W-:Y:S01]  /*4590*/  VIADD R28, R28, 0x1 ;  /* 0x000000011c1c7836 */ /* 0x000fe20000000000 */
[----:B------:R-:W-:Y:S01]  /*45a0*/  VOTEU.ALL UP1, P4 ;  /* 0x0000000000ff7886 */ /* 0x000fe20002020000 */
[----:B------:R-:W-:Y:S01]  /*45b0*/  UMOV UR11, 0x10000000 ;  /* 0x10000000000b7882 */ /* 0x000fe20000000000 */
[----:B------:R-:W-:Y:S01]  /*45c0*/  UMOV UR19, UR35 ;  /* 0x0000002300137c82 */ /* 0x000fe20008000000 */
[----:B------:R-:W-:Y:S01]  /*45d0*/  IMAD.U32 R9, RZ, RZ, UR8 ;  /* 0x00000008ff097e24 */ /* 0x000fe2000f8e00ff */
[----:B------:R-:W-:Y:S01]  /*45e0*/  UMOV UR20, UR36 ;  /* 0x0000002400147c82 */ /* 0x000fe20008000000 */
[----:B------:R-:W-:Y:S01]  /*45f0*/  IMAD.U32 R8, RZ, RZ, UR9 ;  /* 0x00000009ff087e24 */ /* 0x000fe2000f8e00ff */
[----:B------:R-:W-:Y:S02]  /*4600*/  UPRMT UR8, UR37, 0x654, UR17 ;  /* 0x0000065425087896 */ /* 0x000fe40008000011 */
[----:B------:R-:W-:Y:S02]  /*4610*/  @!P4 R2UR UR15, R9 ;  /* 0x00000000090fc2ca */ /* 0x000fe400000e0000 */
[----:B------:R-:W-:Y:S02]  /*4620*/  @!P4 R2UR UR14, R8 ;  /* 0x00000000080ec2ca */ /* 0x000fe400000e0000 */
[----:B------:R-:W3:Y:S11]  /*4630*/  LDC.64 R8, c[0x0][0xb10] ;  /* 0x0002c400ff087b82 */ /* 0x000ef60000000a00 */
[----:B------:R1:W-:Y:S01]  /*4640*/  @!UP1 UTMALDG.3D [UR16], [UR14], desc[UR10] ;  /* 0x00000a100e0095b4 */ /* 0x0003e20008011000 */
[----:B------:R5:W-:Y:S01]  /*4650*/  @!P4 SYNCS.ARRIVE.TRANS64.RED.A0TR RZ, [UR7+0x60], R0 ;  /* 0x00006000ffffc9a7 */ /* 0x000be20008300407 */
[C---:B---3--:R-:W-:Y:S01]  /*4660*/  @!P1 IMAD.HI.U32 R8, R11.reuse, R8, RZ ;  /* 0x000000080b089227 */ /* 0x048fe200078e00ff */
[----:B--2---:R-:W-:Y:S02]  /*4670*/  @!P1 ISETP.NE.AND P0, PT, R12, 0x1, PT ;  /* 0x000000010c00980c */ /* 0x004fe40003f05270 */
[----:B-1----:R-:W-:Y:S01]  /*4680*/  @!P1 ISETP.NE.AND P2, PT, R2, 0x1, PT ;  /* 0x000000010200980c */ /* 0x002fe20003f45270 */
[----:B------:R-:W-:Y:S01]  /*4690*/  SYNCS.ARRIVE.TRANS64.RED.A1T0 RZ, [UR8], RZ ;  /* 0x000000ffffff79a7 */ /* 0x000fe20008100408 */
[C---:B------:R-:W-:Y:S01]  /*46a0*/  @!P1 IMAD.HI.U32 R13, R10.reuse, R13, RZ ;  /* 0x0000000d0a0d9227 */ /* 0x040fe200078e00ff */
[----:B------:R-:W-:Y:S04]  /*46b0*/  @!P1 SHF.R.U32.HI R8, RZ, R9, R8 ;  /* 0x00000009ff089219 */ /* 0x000fe80000011608 */
[----:B------:R-:W-:Y:S01]  /*46c0*/  @!P1 SEL R8, R11, R8, !P2 ;  /* 0x000000080b089207 */ /* 0x000fe20005000000 */
[----:B------:R-:W1:Y:S01]  /*46d0*/  SYNCS.PHASECHK.TRANS64.TRYWAIT P5, [UR7+0x88], R14 ;  /* 0x0000880eff0075a7 */ /* 0x000e6200080a1107 */
[----:B-----5:R-:W2:Y:S02]  /*46e0*/  @!P1 LDC R0, c[0x0][0xb20] ;  /* 0x0002c800ff009b82 */ /* 0x020ea40000000800 */
[----:B--2---:R-:W-:Y:S04]  /*46f0*/  @!P1 SHF.R.U32.HI R0, RZ, R0, R13 ;  /* 0x00000000ff009219 */ /* 0x004fe8000001160d */
[----:B------:R-:W-:Y:S05]  /*4700*/  @!P1 SEL R9, R10, R0, !P0 ;  /* 0x000000000a099207 */ /* 0x000fea0004000000 */
[----:B------:R-:W-:Y:S02]  /*4710*/  @!P1 IMAD.IADD R0, R9, 0x1, -R8 ;  /* 0x0000000109009824 */ /* 0x000fe400078e0a08 */
[----:B------:R-:W-:Y:S02]  /*4720*/  @!P1 IMAD.IADD R8, R8, 0x1, -R9 ;  /* 0x0000000108089824 */ /* 0x000fe400078e0a09 */
[----:B------:R-:W-:Y:S02]  /*4730*/  @!P1 IMAD R11, R0, R2, R11 ;  /* 0x00000002000b9224 */ /* 0x000fe400078e020b */
[----:B------:R-:W-:Y:S01]  /*4740*/  @!P1 IMAD R10, R8, R12, R10 ;  /* 0x0000000c080a9224 */ /* 0x000fe200078e020a */
[----:B-1----:R-:W-:Y:S06]  /*4750*/  @!P5 BRA `(.L_x_78) ;  /* 0x0000004c00a0d947 */ /* 0x002fec0003800000 */
.L_x_170:
[----:B------:R-:W-:Y:S01]  /*4760*/  @!P4 IADD3 R2, P0, PT, R30, 0x580, RZ ;  /* 0x000005801e02c810 */ /* 0x000fe20007f1e0ff */
[----:B------:R-:W-:Y:S01]  /*4770*/  VOTEU.ALL UP1, P4 ;  /* 0x0000000000ff7886 */ /* 0x000fe20002020000 */
[----:B------:R-:W-:Y:S01]  /*4780*/  UMOV UR18, 0x0 ;  /* 0x0000000000127882 */ /* 0x000fe20000000000 */
[----:B------:R-:W-:Y:S01]  /*4790*/  UMOV UR19, 0x10000000 ;  /* 0x1000000000137882 */ /* 0x000fe20000000000 */
[----:B------:R-:W-:Y:S01]  /*47a0*/  @!P4 R2UR UR9, R2 ;  /* 0x000000000209c2ca */ /* 0x000fe200000e0000 */
[----:B-1----:R-:W-:Y:S01]  /*47b0*/  @!P4 IMAD.X R0, RZ, RZ, R31, P0 ;  /* 0x000000ffff00c224 */ /* 0x002fe200000e061f */
[----:B------:R-:W-:Y:S01]  /*47c0*/  @!UP1 UIADD3 UR10, UPT, UPT, UR34, 0x60, URZ ;  /* 0x00000060220a9890 */ /* 0x000fe2000fffe0ff */
[----:B------:R-:W-:Y:S01]  /*47d0*/  ISETP.NE.AND P0, PT, R28, 0x2, PT ;  /* 0x000000021c00780c */ /* 0x000fe20003f05270 */
[----:B------:R-:W-:Y:S01]  /*47e0*/  UMOV UR11, UR35 ;  /* 0x00000023000b7c82 */ /* 0x000fe20008000000 */
[----:B------:R-:W-:Y:S01]  /*47f0*/  UMOV UR12, UR36 ;  /* 0x00000024000c7c82 */ /* 0x000fe20008000000 */
[----:B------:R-:W-:Y:S01]  /*4800*/  @!P4 R2UR UR8, R0 ;  /* 0x000000000008c2ca */ /* 0x000fe200000e0000 */
[----:B------:R-:W-:Y:S01]  /*4810*/  IMAD.IADD R14, R10, 0x1, R86 ;  /* 0x000000010a0e7824 */ /* 0x000fe200078e0256 */
[----:B------:R-:W-:Y:S01]  /*4820*/  @P3 R2UR UR36, R26 ;  /* 0x000000001a2432ca */ /* 0x000fe200000e0000 */
[----:B------:R-:W-:Y:S01]  /*4830*/  IMAD.IADD R15, R11, 0x1, R87 ;  /* 0x000000010b0f7824 */ /* 0x000fe200078e0257 */
[----:B------:R-:W-:Y:S02]  /*4840*/  SEL R0, RZ, 0x1, P0 ;  /* 0x00000001ff007807 */ /* 0x000fe40000000000 */
[----:B------:R-:W-:Y:S01]  /*4850*/  LOP3.LUT R29, R29, 0x1, RZ, 0x3c, !PT ;  /* 0x000000011d1d7812 */ /* 0x000fe200078e3cff */
[----:B------:R-:W-:Y:S01]  /*4860*/  IMAD.U32 R8, RZ, RZ, UR9 ;  /* 0x00000009ff087e24 */ /* 0x000fe2000f8e00ff */
[----:B------:R-:W-:Y:S01]  /*4870*/  @!UP1 UIADD3 UR9, UPT, UPT, UR7, 0x68, URZ ;  /* 0x0000006807099890 */ /* 0x000fe2000fffe0ff */
[----:B------:R-:W-:Y:S02]  /*4880*/  LOP3.LUT R27, R27, R0, RZ, 0x3c, !PT ;  /* 0x000000001b1b7212 */ /* 0x000fe400078e3cff */
[----:B------:R-:W-:Y:S02]  /*4890*/  SEL R28, R28, RZ, P0 ;  /* 0x000000ff1c1c7207 */ /* 0x000fe40000000000 */
[----:B------:R-:W-:Y:S01]  /*48a0*/  IMAD.U32 R9, RZ, RZ, UR8 ;  /* 0x00000008ff097e24 */ /* 0x000fe2000f8e00ff */
[----:B------:R-:W-:Y:S01]  /*48b0*/  @!P4 R2UR UR14, R8 ;  /* 0x00000000080ec2ca */ /* 0x000fe200000e0000 */
[----:B------:R-:W-:Y:S01]  /*48c0*/  @!UP1 UIADD3 UR8, UPT, UPT, UR7, 0x6200, URZ ;  /* 0x0000620007089890 */ /* 0x000fe2000fffe0ff */
[----:B------:R-:W-:Y:S02]  /*48d0*/  VOTEU.ALL UP1, P4 ;  /* 0x0000000000ff7886 */ /* 0x000fe40002020000 */
[----:B------:R-:W-:Y:S11]  /*48e0*/  @!P4 R2UR UR15, R9 ;  /* 0x00000000090fc2ca */ /* 0x000ff600000e0000 */
[----:B------:R-:W-:Y:S02]  /*48f0*/  @!UPT UIADD3 URZ, UPT, UPT, URZ, URZ, URZ ;  /* 0x000000fffffff290 */ /* 0x000fe4000fffe0ff */
[----:B------:R2:W-:Y:S01]  /*4900*/  @!UP1 UTMALDG.3D [UR8], [UR14], desc[UR18] ;  /* 0x000012080e0095b4 */ /* 0x0005e20008011000 */
[----:B------:R2:W-:Y:S01]  /*4910*/  @!P4 SYNCS.ARRIVE.TRANS64.RED.A0TR RZ, [UR7+0x68], R25 ;  /* 0x00006819ffffc9a7 */ /* 0x0005e20008300407 */
[----:B------:R-:W-:Y:S01]  /*4920*/  UPLOP3.LUT UP1, UPT, UPT, UPT, UPT, 0x80, 0x8 ;  /* 0x000000000008789c */ /* 0x000fe20003f2f070 */
[----:B------:R-:W-:Y:S01]  /*4930*/  SYNCS.ARRIVE.TRANS64.RED.A1T0 RZ, [UR13], RZ ;  /* 0x000000ffffff79a7 */ /* 0x000fe2000810040d */
[----:B------:R-:W-:Y:S09]  /*4940*/  @P3 BRA `(.L_x_79) ;  /* 0xfffffff000a03947 */ /* 0x000ff2000383ffff */
[----:B------:R-:W-:-:S04]  /*4950*/  SHF.L.U32 R2, R29, 0x1f, RZ ;  /* 0x0000001f1d027819 */ /* 0x000fc800000006ff */
[----:B------:R-:W1:Y:S02]  /*4960*/  SYNCS.PHASECHK.TRANS64.TRYWAIT P0, [UR7+0x70], R2 ;  /* 0x00007002ff0075a7 */ /* 0x000e640008001107 */
[----:B-1----:R-:W-:Y:S05]  /*4970*/  @!P0 BRA `(.L_x_80) ;  /* 0x0000004c00308947 */ /* 0x002fea0003800000 */
.L_x_172:
[----:B------:R-:W3:Y:S02]  /*4980*/  SYNCS.PHASECHK.TRANS64.TRYWAIT P0, [UR7+0x78], R2 ;  /* 0x00007802ff0075a7 */ /* 0x000ee40008001107 */
[----:B---3--:R-:W-:Y:S05]  /*4990*/  @!P0 BRA `(.L_x_81) ;  /* 0x0000004c00408947 */ /* 0x008fea0003800000 */
.L_x_174:
[----:B------:R-:W3:Y:S02]  /*49a0*/  SYNCS.PHASECHK.TRANS64.TRYWAIT P0, [UR7+0x80], R2 ;  /* 0x00008002ff0075a7 */ /* 0x000ee40008001107 */
[----:B---3--:R-:W-:Y:S05]  /*49b0*/  @!P0 BRA `(.L_x_82) ;  /* 0x0000004c00508947 */ /* 0x008fea0003800000 */
.L_x_176:
[----:B-1----:R-:W-:-:S07]  /*49c0*/  MOV R0, UR7 ;  /* 0x0000000700007c02 */ /* 0x002fce0008000f00 */
.L_x_83:
[----:B-1----:R-:W-:-:S04]  /*49d0*/  SHF.L.U32 R2, R29, 0x1f, RZ ;  /* 0x0000001f1d027819 */ /* 0x002fc800000006ff */
[----:B------:R1:W3:Y:S03]  /*49e0*/  SYNCS.PHASECHK.TRANS64.TRYWAIT P0, [R0+URZ+0x88], R2 ;  /* 0x00008802000075a7 */ /* 0x0002e600080011ff */
[----:B---3--:R-:W-:Y:S05]  /*49f0*/  @!P0 NANOSLEEP.SYNCS 0x989680 ;  /* 0x009896800000895d */ /* 0x008fea0003900000 */
[----:B------:R-:W3:Y:S02]  /*4a00*/  @!P0 SYNCS.PHASECHK.TRANS64 P0, [R0+URZ+0x88], R2 ;  /* 0x00008802000085a7 */ /* 0x000ee400080010ff */
[----:B--23--:R-:W-:Y:S05]  /*4a10*/  @P0 EXIT ;  /* 0x000000000000094d */ /* 0x00cfea0003800000 */
[----:B------:R-:W-:Y:S05]  /*4a20*/  BRA `(.L_x_83) ;  /* 0xfffffffc00e87947 */ /* 0x000fea000383ffff */
.L_x_68:
[----:B------:R-:W-:-:S06]  /*4a30*/  UISETP.GE.AND UP1, UPT, UR8, 0x4, UPT ;  /* 0x000000040800788c */ /* 0x000fcc000bf26270 */
[----:B------:R-:W-:-:S13]  /*4a40*/  PLOP3.LUT P0, PT, PT, PT, UP1, 0x80, 0x8 ;  /* 0x000000000008781c */ /* 0x000fda0003f0f018 */
[----:B------:R-:W-:Y:S05]  /*4a50*/  @!P0 EXIT ;  /* 0x000000000000894d */ /* 0x000fea0003800000 */
[----:B------:R-:W-:Y:S01]  /*4a60*/  BAR.SYNC.DEFER_BLOCKING 0x6, 0xa0 ;  /* 0x0182800000007b1d */ /* 0x000fe20000010000 */
[C---:B------:R-:W-:Y:S01]  /*4a70*/  IMAD.SHL.U32 R2, R101.reuse, 0x20, RZ ;  /* 0x0000002065027824 */ /* 0x040fe200078e00ff */
[C---:B------:R-:W-:Y:S01]  /*4a80*/  SHF.L.U32 R46, R101.reuse, 0x10, RZ ;  /* 0x00000010652e7819 */ /* 0x040fe200000006ff */
[C---:B------:R-:W-:Y:S01]  /*4a90*/  IMAD.SHL.U32 R100, R101.reuse, 0x4, RZ ;  /* 0x0000000465647824 */ /* 0x040fe200078e00ff */
[C---:B------:R-:W-:Y:S01]  /*4aa0*/  LOP3.LUT R102, R101.reuse, 0x60, RZ, 0xc0, !PT ;  /* 0x0000006065667812 */ /* 0x040fe200078ec0ff */
[----:B------:R-:W-:Y:S01]  /*4ab0*/  HFMA2 R97, -RZ, RZ, 0, 5.9604644775390625e-08 ;  /* 0x00000001ff617431 */ /* 0x000fe200000001ff */
[----:B------:R-:W-:Y:S02]  /*4ac0*/  UMOV UR48, 0x400 ;  /* 0x0000040000307882 */ /* 0x000fe40000000000 */
[----:B------:R-:W1:Y:S01]  /*4ad0*/  LDC R91, c[0x0][0x370] ;  /* 0x0000dc00ff5b7b82 */ /* 0x000e620000000800 */
[----:B------:R-:W-:Y:S01]  /*4ae0*/  ULEA UR48, UR37, UR48, 0x18 ;  /* 0x0000003025307291 */ /* 0x000fe2000f8ec0ff */
[----:B------:R-:W-:Y:S01]  /*4af0*/  LOP3.LUT R3, R2, 0xc0, RZ, 0xc0, !PT ;  /* 0x000000c002037812 */ /* 0x000fe200078ec0ff */
[----:B------:R-:W-:Y:S01]  /*4b00*/  HFMA2 R95, -RZ, RZ, 0, 0 ;  /* 0x00000000ff5f7431 */ /* 0x000fe200000001ff */
[----:B------:R-:W-:Y:S01]  /*4b10*/  LOP3.LUT R99, R101, 0x2, RZ, 0xc0, !PT ;  /* 0x0000000265637812 */ /* 0x000fe200078ec0ff */
[----:B------:R-:W-:Y:S01]  /*4b20*/  UIADD3 UR4, UPT, UPT, UR48, 0x200, URZ ;  /* 0x0000020030047890 */ /* 0x000fe2000fffe0ff */
[----:B------:R-:W-:Y:S01]  /*4b30*/  LOP3.LUT R100, R3, 0x18, R100, 0xf8, !PT ;  /* 0x0000001803647812 */ /* 0x000fe200078ef864 */
[----:B------:R-:W-:Y:S01]  /*4b40*/  IMAD.MOV.U32 R45, RZ, RZ, RZ ;  /* 0x000000ffff2d7224 */ /* 0x000fe200078e00ff */
[----:B------:R-:W2:Y:S01]  /*4b50*/  LDC R42, c[0x0][0xb0c] ;  /* 0x0002c300ff2a7b82 */ /* 0x000ea20000000800 */
[----:B------:R-:W-:Y:S01]  /*4b60*/  LOP3.LUT R46, R46, 0x600000, RZ, 0xc0, !PT ;  /* 0x006000002e2e7812 */ /* 0x000fe200078ec0ff */
[----:B------:R-:W-:Y:S01]  /*4b70*/  IMAD.MOV.U32 R105, RZ, RZ, RZ ;  /* 0x000000ffff697224 */ /* 0x000fe200078e00ff */
[----:B------:R-:W-:Y:S01]  /*4b80*/  LOP3.LUT R100, R100, 0xf20, R2, 0xf8, !PT ;  /* 0x00000f2064647812 */ /* 0x000fe200078ef802 */
[----:B------:R-:W-:Y:S01]  /*4b90*/  IMAD.U32 R93, RZ, RZ, UR4 ;  /* 0x00000004ff5d7e24 */ /* 0x000fe2000f8e00ff */
[----:B------:R-:W-:Y:S01]  /*4ba0*/  LOP3.LUT R101, R101, 0x4, RZ, 0xc0, !PT ;  /* 0x0000000465657812 */ /* 0x000fe200078ec0ff */
[----:B------:R-:W4:Y:S01]  /*4bb0*/  LDCU.64 UR52, c[0x0][0x348] ;  /* 0x00006900ff3477ac */ /* 0x000f220008000a00 */
[----:B------:R-:W-:Y:S01]  /*4bc0*/  MOV R96, RZ ;  /* 0x000000ff00607202 */ /* 0x000fe20000000f00 */
[----:B------:R-:W1:Y:S01]  /*4bd0*/  LDC R89, c[0x0][0xb20] ;  /* 0x0002c800ff597b82 */ /* 0x000e620000000800 */
[----:B------:R-:W3:Y:S01]  /*4be0*/  LDS R0, [UR48+0x150] ;  /* 0x00015030ff007984 */ /* 0x000ee20008000800 */
[----:B------:R-:W-:Y:S01]  /*4bf0*/  IMAD R100, R100, 0x2, R93 ;  /* 0x0000000264647824 */ /* 0x000fe200078e025d */
[----:B------:R-:W1:Y:S03]  /*4c00*/  LDCU.64 UR38, c[0x0][0x888] ;  /* 0x00011100ff2677ac */ /* 0x000e660008000a00 */
[--C-:B------:R-:W-:Y:S01]  /*4c10*/  IMAD R99, R99, -0x10, R100.reuse ;  /* 0xfffffff063637824 */ /* 0x100fe200078e0264 */
[----:B------:R-:W1:Y:S01]  /*4c20*/  LDCU.64 UR44, c[0x0][0x890] ;  /* 0x00011200ff2c77ac */ /* 0x000e620008000a00 */
[----:B------:R-:W1:Y:S01]  /*4c30*/  LDC R41, c[0x0][0xb30] ;  /* 0x0002cc00ff297b82 */ /* 0x000e620000000800 */
[----:B------:R-:W-:Y:S01]  /*4c40*/  IMAD R98, R101, -0x10, R100 ;  /* 0xfffffff065627824 */ /* 0x000fe200078e0264 */
[----:B------:R-:W-:Y:S01]  /*4c50*/  UMOV UR49, URZ ;  /* 0x000000ff00317c82 */ /* 0x000fe20008000000 */
[----:B------:R-:W-:-:S05]  /*4c60*/  UMOV UR51, URZ ;  /* 0x000000ff00337c82 */ /* 0x000fca0008000000 */
[----:B------:R-:W1:Y:S08]  /*4c70*/  LDC.64 R84, c[0x0][0xb10] ;  /* 0x0002c400ff547b82 */ /* 0x000e700000000a00 */
[----:B------:R-:W1:Y:S08]  /*4c80*/  LDC.64 R38, c[0x0][0xb18] ;  /* 0x0002c600ff267b82 */ /* 0x000e700000000a00 */
[----:B------:R-:W1:Y:S08]  /*4c90*/  LDC.64 R36, c[0x0][0xb28] ;  /* 0x0002ca00ff247b82 */ /* 0x000e700000000a00 */
[----:B------:R-:W1:Y:S01]  /*4ca0*/  LDC.64 R82, c[0x0][0x8b0] ;  /* 0x00022c00ff527b82 */ /* 0x000e620000000a00 */
[----:B---3--:R-:W-:-:S07]  /*4cb0*/  IMAD.IADD R46, R0, 0x1, R46 ;  /* 0x00000001002e7824 */ /* 0x008fce00078e022e */
[----:B------:R-:W3:Y:S08]  /*4cc0*/  LDC.64 R80, c[0x0][0x8a8] ;  /* 0x00022a00ff507b82 */ /* 0x000ef00000000a00 */
[----:B--2-4-:R-:W1:Y:S02]  /*4cd0*/  LDC R90, c[0x0][0x374] ;  /* 0x0000dd00ff5a7b82 */ /* 0x014e640000000800 */
.L_x_127:
[----:B------:R-:W-:Y:S02]  /*4ce0*/  LEA R0, R105, UR48, 0x3 ;  /* 0x0000003069007c11 */ /* 0x000fe4000f8e18ff */
[----:B------:R-:W-:Y:S02]  /*4cf0*/  SHF.L.U32 R2, R95, 0x1f, RZ ;  /* 0x0000001f5f027819 */ /* 0x000fe400000006ff */
[----:B-1----:R-:W-:Y:S02]  /*4d00*/  LEA R16, R105, UR48, 0x4 ;  /* 0x0000003069107c11 */ /* 0x002fe4000f8e20ff */
[----:B------:R-:W2:Y:S02]  /*4d10*/  SYNCS.PHASECHK.TRANS64.TRYWAIT P0, [R0+URZ+0xa0], R2 ;  /* 0x0000a002000075a7 */ /* 0x000ea400080011ff */
[----:B--23--:R-:W-:Y:S05]  /*4d20*/  @!P0 BRA `(.L_x_84) ;  /* 0x00000048008c8947 */ /* 0x00cfea0003800000 */
.L_x_177:
[----:B------:R-:W4:Y:S01]  /*4d30*/  LDC.64 R10, c[0x0][0xb10] ;  /* 0x0002c400ff0a7b82 */ /* 0x000f220000000a00 */
[----:B------:R-:W3:Y:S01]  /*4d40*/  LDS.128 R16, [R16+0x130] ;  /* 0x0001300010107984 */ /* 0x000ee20000000c00 */
[----:B-1----:R-:W-:Y:S01]  /*4d50*/  ISETP.NE.AND P1, PT, R41, 0x1, PT ;  /* 0x000000012900780c */ /* 0x002fe20003f25270 */
[----:B--2---:R-:W-:Y:S01]  /*4d60*/  VIADD R0, R0, 0xb0 ;  /* 0x000000b000007836 */ /* 0x004fe20000000000 */
[----:B------:R-:W-:Y:S04]  /*4d70*/  ISETP.GE.AND P0, PT, R40, 0x1, PT ;  /* 0x000000012800780c */ /* 0x000fe80003f06270 */
[----:B------:R-:W1:Y:S01]  /*4d80*/  LDC.64 R8, c[0x0][0xb18] ;  /* 0x0002c600ff087b82 */ /* 0x000e620000000a00 */
[----:B------:R-:W-:Y:S01]  /*4d90*/  PRMT R0, RZ, 0x654, R0 ;  /* 0x00000654ff007816 */ /* 0x000fe20000000000 */
[----:B------:R-:W-:Y:S01]  /*4da0*/  @!PT LDS RZ, [RZ] ;  /* 0x00000000fffff984 */ /* 0x000fe20000000800 */
[----:B------:R-:W-:Y:S01]  /*4db0*/  @!PT LDS RZ, [RZ] ;  /* 0x00000000fffff984 */ /* 0x000fe20000000800 */
[----:B------:R-:W-:Y:S01]  /*4dc0*/  @!PT LDS RZ, [RZ] ;  /* 0x00000000fffff984 */ /* 0x000fe20000000800 */
[----:B------:R-:W-:Y:S01]  /*4dd0*/  @!PT LDS RZ, [RZ] ;  /* 0x00000000fffff984 */ /* 0x000fe20000000800 */
[----:B------:R2:W-:Y:S06]  /*4de0*/  MEMBAR.ALL.CTA ;  /* 0x0000000000007992 */ /* 0x0005ec0000008000 */
[----:B--2---:R-:W2:Y:S01]  /*4df0*/  FENCE.VIEW.ASYNC.S ;  /* 0x00000000000073c6 */ /* 0x004ea20000000000 */
[----:B------:R-:W1:Y:S08]  /*4e00*/  @!P1 LDC R12, c[0x0][0xb20] ;  /* 0x0002c800ff0c9b82 */ /* 0x000e700000000800 */
[----:B------:R-:W1:Y:S01]  /*4e10*/  @!P1 LDC R7, c[0x0][0xb0c] ;  /* 0x0002c300ff079b82 */ /* 0x000e620000000800 */
[----:B--2---:R2:W-:Y:S01]  /*4e20*/  SYNCS.ARRIVE.TRANS64.RED.A1T0 RZ, [R0+URZ], RZ ;  /* 0x000000ff00ff79a7 */ /* 0x0045e200081004ff */
[----:B---3--:R-:W-:Y:S04]  /*4e30*/  LOP3.LUT P4, RZ, R18, 0x1, RZ, 0xc0, !PT ;  /* 0x0000000112ff7812 */ /* 0x008fe8000788c0ff */
[----:B------:R-:W-:Y:S09]  /*4e40*/  P2R R103, PR, RZ, 0x10 ;  /* 0x00000010ff677803 */ /* 0x000ff20000000000 */
[----:B------:R-:W-:Y:S02]  /*4e50*/  @P4 MOV R44, R16 ;  /* 0x00000010002c4202 */ /* 0x000fe40000000f00 */
[----:B------:R-:W-:Y:S01]  /*4e60*/  @P4 LOP3.LUT R43, R17, 0xffff, RZ, 0xc0, !PT ;  /* 0x0000ffff112b4812 */ /* 0x000fe200078ec0ff */
[----:B--2-4-:R-:W-:Y:S06]  /*4e70*/  @!P0 BRA `(.L_x_85) ;  /* 0x0000000000a48947 */ /* 0x014fec0003800000 */
[----:B------:R-:W-:Y:S01]  /*4e80*/  IMAD.HI.U32 R0, R90, R39, RZ ;  /* 0x000000275a007227 */ /* 0x000fe200078e00ff */
[----:B------:R-:W-:Y:S02]  /*4e90*/  ISETP.NE.AND P0, PT, R38, 0x1, PT ;  /* 0x000000012600780c */ /* 0x000fe40003f05270 */
[----:B------:R-:W-:Y:S01]  /*4ea0*/  ISETP.NE.AND P2, PT, R40, 0x1, PT ;  /* 0x000000012800780c */ /* 0x000fe20003f45270 */
[----:B------:R-:W-:Y:S01]  /*4eb0*/  IMAD.HI.U32 R4, R91, R84, RZ ;  /* 0x000000545b047227 */ /* 0x000fe200078e00ff */
[----:B------:R-:W-:Y:S02]  /*4ec0*/  SHF.R.U32.HI R0, RZ, R89, R0 ;  /* 0x00000059ff007219 */ /* 0x000fe40000011600 */
[----:B------:R-:W-:Y:S01]  /*4ed0*/  ISETP.NE.AND P3, PT, R42, 0x1, PT ;  /* 0x000000012a00780c */ /* 0x000fe20003f65270 */
[----:B------:R-:W-:Y:S01]  /*4ee0*/  IMAD.HI.U32 R6, R43, R39, RZ ;  /* 0x000000272b067227 */ /* 0x000fe200078e00ff */
[-C--:B------:R-:W-:Y:S02]  /*4ef0*/  SHF.R.U32.HI R4, RZ, R85.reuse, R4 ;  /* 0x00000055ff047219 */ /* 0x080fe40000011604 */
[----:B------:R-:W-:Y:S01]  /*4f00*/  SEL R0, R90, R0, !P0 ;  /* 0x000000005a007207 */ /* 0x000fe20004000000 */
[----:B------:R-:W-:Y:S01]  /*4f10*/  IMAD.HI.U32 R5, R44, R84, RZ ;  /* 0x000000542c057227 */ /* 0x000fe200078e00ff */
[----:B------:R-:W-:Y:S03]  /*4f20*/  SEL R4, R91, R4, !P3 ;  /* 0x000000045b047207 */ /* 0x000fe60005800000 */
[-C--:B------:R-:W-:Y:S01]  /*4f30*/  IMAD.HI.U32 R3, R0, R36.reuse, RZ ;  /* 0x0000002400037227 */ /* 0x080fe200078e00ff */
[----:B------:R-:W-:Y:S03]  /*4f40*/  SHF.R.U32.HI R5, RZ, R85, R5 ;  /* 0x00000055ff057219 */ /* 0x000fe60000011605 */
[----:B------:R-:W-:Y:S01]  /*4f50*/  IMAD.HI.U32 R2, R4, R36, RZ ;  /* 0x0000002404027227 */ /* 0x000fe200078e00ff */
[----:B------:R-:W-:Y:S02]  /*4f60*/  @P2 SHF.R.U32.HI R0, RZ, R37, R3 ;  /* 0x00000025ff002219 */ /* 0x000fe40000011603 */
[----:B------:R-:W-:Y:S02]  /*4f70*/  SHF.R.U32.HI R3, RZ, R89, R6 ;  /* 0x00000059ff037219 */ /* 0x000fe40000011606 */
[----:B------:R-:W-:Y:S01]  /*4f80*/  @P2 SHF.R.U32.HI R4, RZ, R37, R2 ;  /* 0x00000025ff042219 */ /* 0x000fe20000011602 */
[----:B------:R-:W-:Y:S01]  /*4f90*/  IMAD R0, R40, R0, RZ ;  /* 0x0000000028007224 */ /* 0x000fe200078e02ff */
[----:B------:R-:W-:Y:S02]  /*4fa0*/  SEL R3, R43, R3, !P0 ;  /* 0x000000032b037207 */ /* 0x000fe40004000000 */
[----:B------:R-:W-:Y:S01]  /*4fb0*/  SEL R2, R44, R5, !P3 ;  /* 0x000000052c027207 */ /* 0x000fe20005800000 */
[----:B------:R-:W-:Y:S01]  /*4fc0*/  IMAD R5, R40, R4, RZ ;  /* 0x0000000428057224 */ /* 0x000fe200078e02ff */
[C---:B------:R-:W-:Y:S01]  /*4fd0*/  ISETP.GE.AND P0, PT, R3.reuse, R0, PT ;  /* 0x000000000300720c */ /* 0x040fe20003f06270 */
[C---:B------:R-:W-:Y:S03]  /*4fe0*/  IMAD.HI.U32 R0, R3.reuse, R36, RZ ;  /* 0x0000002403007227 */ /* 0x040fe600078e00ff */
[C---:B------:R-:W-:Y:S02]  /*4ff0*/  ISETP.GE.OR P0, PT, R2.reuse, R5, P0 ;  /* 0x000000050200720c */ /* 0x040fe40000706670 */
[----:B------:R-:W-:Y:S04]  /*5000*/  SHF.R.U32.HI R0, RZ, R37, R0 ;  /* 0x00000025ff007219 */ /* 0x000fe80000011600 */
[C---:B------:R-:W-:Y:S05]  /*5010*/  SEL R6, R3.reuse, R0, !P2 ;  /* 0x0000000003067207 */ /* 0x040fea0005000000 */
        /* <DEDUP_REMOVED lines=14> */
[----:B------:R-:W-:Y:S07]  /*5100*/  IMAD R43, R3, R38, R43 ;  /* 0x00000026032b7224 */ /* 0x000fee00078e022b */
.L_x_85:
[----:B-1----:R-:W-:Y:S01]  /*5110*/  @!P1 ISETP.NE.AND P0, PT, R8, 0x1, PT ;  /* 0x000000010800980c */ /* 0x002fe20003f05270 */
[----:B------:R-:W-:Y:S01]  /*5120*/  @!P1 IMAD.HI.U32 R2, R43, R9, RZ ;  /* 0x000000092b029227 */ /* 0x000fe200078e00ff */
[----:B------:R-:W-:Y:S01]  /*5130*/  R2UR UR42, R15 ;  /* 0x000000000f2a72ca */ /* 0x000fe200000e0000 */
[----:B------:R-:W-:Y:S01]  /*5140*/  BSSY.RECONVERGENT B6, `(.L_x_86) ;  /* 0x0000031000067945 */ /* 0x000fe20003800200 */
[----:B------:R-:W-:Y:S01]  /*5150*/  R2UR UR41, R14 ;  /* 0x000000000e2972ca */ /* 0x000fe200000e0000 */
[C---:B------:R-:W-:Y:S01]  /*5160*/  @!P1 IMAD.HI.U32 R0, R44.reuse, R10, RZ ;  /* 0x0000000a2c009227 */ /* 0x040fe200078e00ff */
[----:B------:R-:W-:Y:S02]  /*5170*/  @!P1 SHF.R.U32.HI R2, RZ, R12, R2 ;  /* 0x0000000cff029219 */ /* 0x000fe40000011602 */
[----:B------:R-:W-:Y:S01]  /*5180*/  @!P1 ISETP.NE.AND P2, PT, R7, 0x1, PT ;  /* 0x000000010700980c */ /* 0x000fe20003f45270 */
[----:B------:R-:W-:Y:S01]  /*5190*/  VIADD R105, R105, 0x1 ;  /* 0x0000000169697836 */ /* 0x000fe20000000000 */
[----:B------:R-:W-:Y:S02]  /*51a0*/  @!P1 SEL R2, R43, R2, !P0 ;  /* 0x000000022b029207 */ /* 0x000fe40004000000 */
[----:B------:R-:W-:Y:S02]  /*51b0*/  @!P1 SHF.R.U32.HI R0, RZ, R11, R0 ;  /* 0x0000000bff009219 */ /* 0x000fe40000011600 */
[----:B------:R-:W-:Y:S01]  /*51c0*/  LOP3.LUT P0, RZ, R93, 0x1b0, RZ, 0xc0, !PT ;  /* 0x000001b05dff7812 */ /* 0x000fe2000780c0ff */
[----:B------:R-:W-:Y:S01]  /*51d0*/  USHF.L.U32 UR42, UR42, 0x7, URZ ;  /* 0x000000072a2a7899 */ /* 0x000fe200080006ff */
[----:B------:R-:W-:Y:S01]  /*51e0*/  @!P1 SEL R3, R44, R0, !P2 ;  /* 0x000000002c039207 */ /* 0x000fe20005000000 */
[----:B------:R-:W-:Y:S01]  /*51f0*/  USHF.L.U32 UR41, UR41, 0x7, URZ ;  /* 0x0000000729297899 */ /* 0x000fe200080006ff */
[----:B------:R-:W-:Y:S03]  /*5200*/  @P4 SHF.R.U32.HI R94, RZ, 0x10, R17 ;  /* 0x00000010ff5e4819 */ /* 0x000fe60000011611 */
[----:B------:R-:W-:Y:S02]  /*5210*/  @!P1 IMAD.IADD R0, R2, 0x1, -R3 ;  /* 0x0000000102009824 */ /* 0x000fe400078e0a03 */
[----:B------:R-:W-:Y:S02]  /*5220*/  @!P1 IMAD.IADD R2, R3, 0x1, -R2 ;  /* 0x0000000103029824 */ /* 0x000fe400078e0a02 */
[----:B------:R-:W-:Y:S02]  /*5230*/  @!P1 IMAD R44, R0, R7, R44 ;  /* 0x00000007002c9224 */ /* 0x000fe400078e022c */
[----:B------:R-:W-:Y:S01]  /*5240*/  @!P1 IMAD R43, R2, R8, R43 ;  /* 0x00000008022b9224 */ /* 0x000fe200078e022b */
[----:B------:R-:W-:Y:S06]  /*5250*/  @!P0 BRA `(.L_x_87) ;  /* 0x00000000007c8947 */ /* 0x000fec0003800000 */
[----:B------:R-:W1:Y:S01]  /*5260*/  LDCU.64 UR8, c[0x4][0x80] ;  /* 0x01001000ff0877ac */ /* 0x000e620008000a00 */
[----:B------:R-:W-:Y:S01]  /*5270*/  MOV R2, 0x0 ;  /* 0x0000000000027802 */ /* 0x000fe20000000f00 */
[----:B------:R-:W-:Y:S02]  /*5280*/  HFMA2 R12, -RZ, RZ, 0, 5.9604644775390625e-08 ;  /* 0x00000001ff0c7431 */ /* 0x000fe400000001ff */
[----:B------:R-:W-:Y:S01]  /*5290*/  IMAD.MOV.U32 R8, RZ, RZ, 0x70 ;  /* 0x00000070ff087424 */ /* 0x000fe200078e00ff */
[----:B------:R2:W3:Y:S01]  /*52a0*/  LDC.64 R14, c[0x4][R2] ;  /* 0x01000000020e7b82 */ /* 0x0004e20000000a00 */
[----:B------:R-:W4:Y:S01]  /*52b0*/  LDCU.64 UR6, c[0x4][0x88] ;  /* 0x01001100ff0677ac */ /* 0x000f220008000a00 */
[----:B------:R-:W-:Y:S01]  /*52c0*/  IMAD.MOV.U32 R13, RZ, RZ, RZ ;  /* 0x000000ffff0d7224 */ /* 0x000fe200078e00ff */
[----:B------:R-:W2:Y:S01]  /*52d0*/  LDCU.64 UR4, c[0x4][0x8] ;  /* 0x01000100ff0477ac */ /* 0x000ea20008000a00 */
[----:B-1----:R-:W-:Y:S01]  /*52e0*/  MOV R5, UR9 ;  /* 0x0000000900057c02 */ /* 0x002fe20008000f00 */
[----:B------:R-:W-:Y:S01]  /*52f0*/  IMAD.U32 R4, RZ, RZ, UR8 ;  /* 0x00000008ff047e24 */ /* 0x000fe2000f8e00ff */
[----:B----4-:R-:W-:Y:S01]  /*5300*/  MOV R7, UR7 ;  /* 0x0000000700077c02 */ /* 0x010fe20008000f00 */
[----:B------:R-:W-:Y:S01]  /*5310*/  IMAD.U32 R6, RZ, RZ, UR6 ;  /* 0x00000006ff067e24 */ /* 0x000fe2000f8e00ff */
[----:B--2---:R-:W-:Y:S01]  /*5320*/  MOV R11, UR5 ;  /* 0x00000005000b7c02 */ /* 0x004fe20008000f00 */
[----:B------:R-:W-:Y:S02]  /*5330*/  IMAD.U32 R10, RZ, RZ, UR4 ;  /* 0x00000004ff0a7e24 */ /* 0x000fe4000f8e00ff */
[----:B------:R-:W-:Y:S07]  /*5340*/  LEPC R20, `(.L_x_88) ;  /* 0x000000001014794e */ /* 0x000fee0000000000 */
[----:B---3-5:R-:W-:Y:S05]  /*5350*/  CALL.ABS.NOINC R14 ;  /* 0x000000000e007343 */ /* 0x028fea0003c00000 */
.L_x_88:
[----:B------:R-:W1:Y:S01]  /*5360*/  LDCU.64 UR8, c[0x4][0x80] ;  /* 0x01001000ff0877ac */ /* 0x000e620008000a00 */
[----:B------:R-:W2:Y:S01]  /*5370*/  LDC.64 R2, c[0x4][R2] ;  /* 0x0100000002027b82 */ /* 0x000ea20000000a00 */
[----:B------:R-:W-:Y:S02]  /*5380*/  HFMA2 R12, -RZ, RZ, 0, 5.9604644775390625e-08 ;  /* 0x00000001ff0c7431 */ /* 0x000fe400000001ff */
[----:B------:R-:W-:Y:S02]  /*5390*/  IMAD.MOV.U32 R8, RZ, RZ, 0x70 ;  /* 0x00000070ff087424 */ /* 0x000fe400078e00ff */
[----:B------:R-:W-:Y:S01]  /*53a0*/  IMAD.MOV.U32 R13, RZ, RZ, RZ ;  /* 0x000000ffff0d7224 */ /* 0x000fe200078e00ff */
[----:B------:R-:W3:Y:S01]  /*53b0*/  LDCU.64 UR6, c[0x4][0x88] ;  /* 0x01001100ff0677ac */ /* 0x000ee20008000a00 */
[----:B------:R-:W4:Y:S01]  /*53c0*/  LDCU.64 UR4, c[0x4][0x8] ;  /* 0x01000100ff0477ac */ /* 0x000f220008000a00 */
[----:B-1----:R-:W-:Y:S02]  /*53d0*/  MOV R4, UR8 ;  /* 0x0000000800047c02 */ /* 0x002fe40008000f00 */
[----:B------:R-:W-:Y:S02]  /*53e0*/  MOV R5, UR9 ;  /* 0x0000000900057c02 */ /* 0x000fe40008000f00 */
[----:B---3--:R-:W-:Y:S01]  /*53f0*/  MOV R7, UR7 ;  /* 0x0000000700077c02 */ /* 0x008fe20008000f00 */
[----:B------:R-:W-:Y:S01]  /*5400*/  IMAD.U32 R6, RZ, RZ, UR6 ;  /* 0x00000006ff067e24 */ /* 0x000fe2000f8e00ff */
[----:B----4-:R-:W-:Y:S01]  /*5410*/  MOV R11, UR5 ;  /* 0x00000005000b7c02 */ /* 0x010fe20008000f00 */
[----:B------:R-:W-:Y:S02]  /*5420*/  IMAD.U32 R10, RZ, RZ, UR4 ;  /* 0x00000004ff0a7e24 */ /* 0x000fe4000f8e00ff */
[----:B------:R-:W-:Y:S07]  /*5430*/  LEPC R20, `(.L_x_87) ;  /* 0x000000001014794e */ /* 0x000fee0000000000 */
[----:B--2---:R-:W-:Y:S05]  /*5440*/  CALL.ABS.NOINC R2 ;  /* 0x0000000002007343 */ /* 0x004fea0003c00000 */
.L_x_87:
[----:B------:R-:W-:Y:S05]  /*5450*/  BSYNC.RECONVERGENT B6 ;  /* 0x0000000000067941 */ /* 0x000fea0003800200 */
.L_x_86:
[----:B------:R-:W-:Y:S01]  /*5460*/  ISETP.NE.U32.AND P4, PT, R82, RZ, PT ;  /* 0x000000ff5200720c */ /* 0x000fe20003f85070 */
[----:B------:R-:W-:Y:S01]  /*5470*/  UISETP.NE.AND UP2, UPT, UR50, URZ, UPT ;  /* 0x000000ff3200728c */ /* 0x000fe2000bf45270 */
[----:B------:R-:W-:Y:S01]  /*5480*/  ISETP.NE.U32.AND P2, PT, RZ, UR38, PT ;  /* 0x00000026ff007c0c */ /* 0x000fe2000bf45070 */
[----:B------:R-:W-:Y:S01]  /*5490*/  UISETP.NE.U32.AND UP1, UPT, UR44, URZ, UPT ;  /* 0x000000ff2c00728c */ /* 0x000fe2000bf25070 */
[----:B------:R-:W-:Y:S01]  /*54a0*/  ISETP.NE.AND.EX P4, PT, R83, RZ, PT, P4 ;  /* 0x000000ff5300720c */ /* 0x000fe20003f85340 */
[----:B------:R-:W-:Y:S01]  /*54b0*/  UPLOP3.LUT UP0, UPT, UPT, UPT, UPT, 0x40, 0x4 ;  /* 0x000000000004789c */ /* 0x000fe20003f0e870 */
[----:B------:R-:W-:Y:S01]  /*54c0*/  ISETP.NE.AND.EX P2, PT, RZ, UR39, PT, P2 ;  /* 0x00000027ff007c0c */ /* 0x000fe2000bf45320 */
[----:B------:R-:W-:Y:S01]  /*54d0*/  UISETP.NE.AND.EX UP1, UPT, UR45, URZ, UPT, UP1 ;  /* 0x000000ff2d00728c */ /* 0x000fe2000bf25310 */
[----:B------:R-:W-:Y:S04]  /*54e0*/  PLOP3.LUT P1, PT, PT, PT, UP2, 0x80, 0x8 ;  /* 0x000000000008781c */ /* 0x000fe80003f2f028 */
[----:B------:R-:W-:Y:S06]  /*54f0*/  @UP2 UPLOP3.LUT UP0, UPT, UPT, UPT, UP1, 0x80, 0x8 ;  /* 0x000000000008289c */ /* 0x000fec0003f0f010 */
[----:B------:R-:W-:Y:S01]  /*5500*/  PLOP3.LUT P0, PT, PT, PT, UP0, 0x80, 0x8 ;  /* 0x000000000008781c */ /* 0x000fe20003f0f008 */
[----:B------:R-:W-:Y:S01]  /*5510*/  @!UPT UIADD3 URZ, UPT, UPT, URZ, URZ, URZ ;  /* 0x000000fffffff290 */ /* 0x000fe2000fffe0ff */
[----:B------:R-:W-:Y:S11]  /*5520*/  BRA.U !UP1, `(.L_x_89) ;  /* 0x0000000109387547 */ /* 0x000ff6000b800000 */
[----:B------:R-:W-:Y:S01]  /*5530*/  UISETP.NE.U32.AND UP0, UPT, UR38, URZ, UPT ;  /* 0x000000ff2600728c */ /* 0x000fe2000bf05070 */
[----:B------:R-:W-:Y:S02]  /*5540*/  HFMA2 R0, -RZ, RZ, 0, 5.9604644775390625e-08 ;  /* 0x00000001ff007431 */ /* 0x000fe400000001ff */
[----:B------:R-:W-:Y:S01]  /*5550*/  IMAD.MOV.U32 R88, RZ, RZ, 0x1 ;  /* 0x00000001ff587424 */ /* 0x000fe200078e00ff */
[----:B------:R-:W-:Y:S06]  /*5560*/  UISETP.NE.AND.EX UP0, UPT, UR39, URZ, UPT, UP0 ;  /* 0x000000ff2700728c */ /* 0x000fec000bf05300 */
[----:B------:R-:W-:Y:S05]  /*5570*/  PLOP3.LUT P3, PT, PT, PT, UP0, 0x80, 0x8 ;  /* 0x000000000008781c */ /* 0x000fea0003f6f008 */
[----:B------:R-:W1:Y:S01]  /*5580*/  @UP0 LDCU.64 UR6, c[0x0][0x888] ;  /* 0x00011100ff0607ac */ /* 0x000e620008000a00 */
[----:B------:R-:W-:Y:S07]  /*5590*/  @UP0 UIMAD UR4, UR36, UR44, URZ ;  /* 0x0000002c240402a4 */ /* 0x000fee000f8e02ff */
[----:B------:R-:W-:Y:S01]  /*55a0*/  @!P3 PRMT R88, R0, 0x7610, R88 ;  /* 0x000076100058b816 */ /* 0x000fe20000000058 */
[----:B-1----:R-:W-:Y:S03]  /*55b0*/  @UP0 UIMAD.WIDE UR6, UR4, 0x4, UR6 ;  /* 0x00000004040608a5 */ /* 0x002fe6000f8e0206 */
[----:B------:R-:W1:Y:S03]  /*55c0*/  @!UP0 LDCU UR4, c[0x0][0x880] ;  /* 0x00011000ff0487ac */ /* 0x000e660008000800 */
[----:B------:R-:W-:Y:S01]  /*55d0*/  IMAD.U32 R2, RZ, RZ, UR6 ;  /* 0x00000006ff027e24 */ /* 0x000fe2000f8e00ff */
[----:B------:R-:W-:Y:S05]  /*55e0*/  MOV R3, UR7 ;  /* 0x0000000700037c02 */ /* 0x000fea0008000f00 */
[----:B-----5:R2:W5:Y:S02]  /*55f0*/  @P3 LDG.E R49, desc[UR46][R2.64] ;  /* 0x0000002e02313981 */ /* 0x020564000c1e1900 */
[----:B-12---:R-:W-:Y:S02]  /*5600*/  @!P3 IMAD.U32 R49, RZ, RZ, UR4 ;  /* 0x00000004ff31be24 */ /* 0x006fe4000f8e00ff */
.L_x_89:
[----:B------:R-:W-:Y:S05]  /*5610*/  @!P4 BRA `(.L_x_90) ;  /* 0x000000000020c947 */ /* 0x000fea0003800000 */
[----:B------:R-:W-:Y:S04]  /*5620*/  ISETP.NE.U32.AND P3, PT, R80, RZ, PT ;  /* 0x000000ff5000720c */ /* 0x000fe80003f65070 */
[----:B------:R-:W-:Y:S11]  /*5630*/  ISETP.NE.AND.EX P3, PT, R81, RZ, PT, P3 ;  /* 0x000000ff5100720c */ /* 0x000ff60003f65330 */
[----:B------:R-:W-:Y:S02]  /*5640*/  @!UPT UIADD3 URZ, UPT, UPT, URZ, URZ, URZ ;  /* 0x000000fffffff290 */ /* 0x000fe4000fffe0ff */
[----:B------:R-:W1:Y:S01]  /*5650*/  @P3 LDC.64 R2, c[0x0][0x8a8] ;  /* 0x00022a00ff023b82 */ /* 0x000e620000000a00 */
[----:B------:R-:W-:Y:S04]  /*5660*/  @P3 IMAD R0, R82, UR36, RZ ;  /* 0x0000002452003c24 */ /* 0x000fe8000f8e02ff */
[----:B-1----:R-:W-:Y:S05]  /*5670*/  @P3 IMAD.WIDE R2, R0, 0x4, R2 ;  /* 0x0000000400023825 */ /* 0x002fea00078e0202 */
[----:B-----5:R1:W5:Y:S02]  /*5680*/  @P3 LDG.E R47, desc[UR46][R2.64] ;  /* 0x0000002e022f3981 */ /* 0x020364000c1e1900 */
[----:B-1----:R-:W2:Y:S02]  /*5690*/  @!P3 LDC R47, c[0x0][0x8a0] ;  /* 0x00022800ff2fbb82 */ /* 0x002ea40000000800 */
.L_x_90:
[----:B-----5:R-:W-:Y:S01]  /*56a0*/  FSETP.NEU.AND P3, PT, R49, RZ, PT ;  /* 0x000000ff3100720b */ /* 0x020fe20003f6d000 */
[----:B------:R-:W-:Y:S01]  /*56b0*/  BSSY B1, `(.L_x_91) ;  /* 0x0000039000017945 */ /* 0x000fe20003800000 */
[----:B------:R-:W-:Y:S01]  /*56c0*/  SEL R3, RZ, 0xffffffff, P2 ;  /* 0xffffffffff037807 */ /* 0x000fe20001000000 */
[----:B------:R-:W-:Y:S01]  /*56d0*/  IMAD.MOV.U32 R66, RZ, RZ, 0x1 ;  /* 0x00000001ff427424 */ /* 0x000fe200078e00ff */
[----:B------:R-:W-:Y:S01]  /*56e0*/  @P1 LOP3.LUT P2, RZ, R88, 0xff, RZ, 0xc0, !PT ;  /* 0x000000ff58ff1812 */ /* 0x000fe2000784c0ff */
[----:B------:R-:W-:Y:S01]  /*56f0*/  IMAD R48, R45, 0x80, R46 ;  /* 0x000000802d307824 */ /* 0x000fe200078e022e */
[----:B------:R-:W-:Y:S01]  /*5700*/  @P1 SEL R0, RZ, 0xffffffff, P3 ;  /* 0xffffffffff001807 */ /* 0x000fe20001800000 */
[----:B------:R-:W-:Y:S01]  /*5710*/  IMAD R106, R101, -0x10, R99 ;  /* 0xfffffff0656a7824 */ /* 0x000fe200078e0263 */
[----:B------:R-:W-:Y:S01]  /*5720*/  LOP3.LUT R97, R97, 0x1, RZ, 0x3c, !PT ;  /* 0x0000000161617812 */ /* 0x000fe200078e3cff */
[----:B------:R-:W-:Y:S01]  /*5730*/  IMAD.MOV.U32 R65, RZ, RZ, RZ ;  /* 0x000000ffff417224 */ /* 0x000fe200078e00ff */
[----:B------:R-:W-:Y:S02]  /*5740*/  @P0 SEL R0, R3, R0, !P2 ;  /* 0x0000000003000207 */ /* 0x000fe40005000000 */
[----:B------:R-:W-:Y:S02]  /*5750*/  CS2R R78, SRZ ;  /* 0x00000000004e7805 */ /* 0x000fe4000001ff00 */
[----:B------:R-:W-:Y:S02]  /*5760*/  LEA R64, R45, UR48, 0x3 ;  /* 0x000000302d407c11 */ /* 0x000fe4000f8e18ff */
[----:B------:R-:W-:Y:S02]  /*5770*/  CS2R R76, SRZ ;  /* 0x00000000004c7805 */ /* 0x000fe4000001ff00 */
[----:B------:R-:W-:Y:S02]  /*5780*/  @P1 LOP3.LUT R0, R0, 0x1, RZ, 0xc0, !PT ;  /* 0x0000000100001812 */ /* 0x000fe400078ec0ff */
[----:B------:R-:W-:Y:S02]  /*5790*/  CS2R R70, SRZ ;  /* 0x0000000000467805 */ /* 0x000fe4000001ff00 */
[----:B------:R-:W-:Y:S02]  /*57a0*/  PLOP3.LUT P2, PT, PT, PT, UP1, 0x80, 0x8 ;  /* 0x000000000008781c */ /* 0x000fe40003f4f018 */
[----:B------:R-:W-:Y:S02]  /*57b0*/  CS2R R68, SRZ ;  /* 0x0000000000447805 */ /* 0x000fe4000001ff00 */
[----:B------:R-:W-:Y:S02]  /*57c0*/  ISETP.NE.U32.OR P5, PT, R0, 0x1, !P1 ;  /* 0x000000010000780c */ /* 0x000fe40004fa5470 */
[----:B------:R-:W-:Y:S02]  /*57d0*/  CS2R R62, SRZ ;  /* 0x00000000003e7805 */ /* 0x000fe4000001ff00 */
[----:B------:R-:W-:Y:S02]  /*57e0*/  LOP3.LUT P4, R104, R88, 0xff, RZ, 0xc0, !PT ;  /* 0x000000ff58687812 */ /* 0x000fe4000788c0ff */
[----:B------:R-:W-:Y:S02]  /*57f0*/  CS2R R60, SRZ ;  /* 0x00000000003c7805 */ /* 0x000fe4000001ff00 */
[----:B------:R-:W-:Y:S02]  /*5800*/  SEL R2, RZ, 0xffffffff, P3 ;  /* 0xffffffffff027807 */ /* 0x000fe40001800000 */
[----:B------:R-:W-:Y:S02]  /*5810*/  CS2R R58, SRZ ;  /* 0x00000000003a7805 */ /* 0x000fe4000001ff00 */
[----:B------:R-:W-:Y:S02]  /*5820*/  P2R R107, PR, RZ, 0x20 ;  /* 0x00000020ff6b7803 */ /* 0x000fe40000000000 */
[----:B------:R-:W-:Y:S02]  /*5830*/  CS2R R56, SRZ ;  /* 0x0000000000387805 */ /* 0x000fe4000001ff00 */
[----:B------:R-:W-:Y:S02]  /*5840*/  @P2 SEL R2, R3, R2, !P4 ;  /* 0x0000000203022207 */ /* 0x000fe40006000000 */
[----:B------:R-:W-:Y:S02]  /*5850*/  @P5 SHF.L.U32 R0, R97, 0x1f, RZ ;  /* 0x0000001f61005819 */ /* 0x000fe400000006ff */
[----:B------:R-:W-:Y:S02]  /*5860*/  LOP3.LUT R2, R2, 0x1, RZ, 0xc0, !PT ;  /* 0x0000000102027812 */ /* 0x000fe400078ec0ff */
[----:B------:R1:W3:Y:S02]  /*5870*/  @P5 SYNCS.PHASECHK.TRANS64.TRYWAIT P1, [UR48+0x50], R0 ;  /* 0x00005000ff0055a7 */ /* 0x0002e40008021130 */
[----:B------:R-:W-:Y:S04]  /*5880*/  ISETP.NE.U32.AND P2, PT, R2, 0x1, PT ;  /* 0x000000010200780c */ /* 0x000fe80003f45070 */
[----:B------:R-:W-:Y:S02]  /*5890*/  P2R R67, PR, RZ, 0x4 ;  /* 0x00000004ff437803 */ /* 0x000fe40000000000 */
[----:B-1----:R-:W-:Y:S04]  /*58a0*/  SHF.L.U32 R0, R96, 0x1f, RZ ;  /* 0x0000001f60007819 */ /* 0x002fe800000006ff */
[----:B------:R1:W4:Y:S01]  /*58b0*/  SYNCS.PHASECHK.TRANS64.TRYWAIT P0, [R64+URZ+0xc0], R0 ;  /* 0x0000c000400075a7 */ /* 0x00032200080011ff */
[----:B---3--:R-:W-:Y:S01]  /*58c0*/  @P5 SEL R66, RZ, 0x1, !P1 ;  /* 0x00000001ff425807 */ /* 0x008fe20004800000 */
[----:B-1----:R-:W-:Y:S06]  /*58d0*/  @!P5 BRA `(.L_x_92) ;  /* 0x000000000058d947 */ /* 0x002fec0003800000 */
[----:B------:R-:W-:Y:S01]  /*58e0*/  IMAD.MOV.U32 R79, RZ, RZ, RZ ;  /* 0x000000ffff4f7224 */ /* 0x000fe200078e00ff */
[----:B------:R-:W-:Y:S01]  /*58f0*/  ISETP.NE.AND P1, PT, R66, RZ, PT ;  /* 0x000000ff4200720c */ /* 0x000fe20003f25270 */
[----:B------:R-:W-:Y:S01]  /*5900*/  BSSY B0, `(.L_x_93) ;  /* 0x000000c000007945 */ /* 0x000fe20003800000 */
[----:B------:R-:W-:Y:S02]  /*5910*/  CS2R R58, SRZ ;  /* 0x00000000003a7805 */ /* 0x000fe4000001ff00 */
[----:B------:R-:W-:Y:S02]  /*5920*/  CS2R R56, SRZ ;  /* 0x0000000000387805 */ /* 0x000fe4000001ff00 */
[----:B------:R-:W-:Y:S02]  /*5930*/  CS2R R62, SRZ ;  /* 0x00000000003e7805 */ /* 0x000fe4000001ff00 */
[----:B------:R-:W-:Y:S02]  /*5940*/  CS2R R60, SRZ ;  /* 0x00000000003c7805 */ /* 0x000fe4000001ff00 */
[----:B------:R-:W-:Y:S02]  /*5950*/  CS2R R70, SRZ ;  /* 0x0000000000467805 */ /* 0x000fe4000001ff00 */
[----:B------:R-:W-:Y:S02]  /*5960*/  CS2R R68, SRZ ;  /* 0x0000000000447805 */ /* 0x000fe4000001ff00 */
[----:B------:R-:W-:Y:S01]  /*5970*/  CS2R R76, SRZ ;  /* 0x00000000004c7805 */ /* 0x000fe2000001ff00 */
[----:B------:R-:W-:Y:S06]  /*5980*/  @P1 BRA `(.L_x_94) ;  /* 0x00000000000c1947 */ /* 0x000fec0003800000 */
[----:B------:R-:W-:Y:S04]  /*5990*/  SHF.L.U32 R3, R97, 0x1f, RZ ;  /* 0x0000001f61037819 */ /* 0x000fe800000006ff */
[----:B------:R-:W1:Y:S02]  /*59a0*/  SYNCS.PHASECHK.TRANS64.TRYWAIT P1, [UR48+0x50], R3 ;  /* 0x00005003ff0075a7 */ /* 0x000e640008021130 */
[----:B-1----:R-:W-:Y:S05]  /*59b0*/  @!P1 BRA `(.L_x_95) ;  /* 0x0000003c007c9947 */ /* 0x002fea0003800000 */
.L_x_94:
[----:B------:R-:W-:Y:S05]  /*59c0*/  BSYNC B0 ;  /* 0x0000000000007941 */ /* 0x000fea0003800000 */
.L_x_93:
[----:B------:R-:W-:Y:S01]  /*59d0*/  ISETP.NE.AND P1, PT, R67, RZ, PT ;  /* 0x000000ff4300720c */ /* 0x000fe20003f25270 */
[----:B------:R-:W-:Y:S11]  /*59e0*/  HFMA2 R65, -RZ, RZ, 0, 5.9604644775390625e-08 ;  /* 0x00000001ff417431 */ /* 0x000ff600000001ff */
[----:B------:R-:W-:Y:S01]  /*59f0*/  @!UPT UIADD3 URZ, UPT, UPT, URZ, URZ, URZ ;  /* 0x000000fffffff290 */ /* 0x000fe2000fffe0ff */
[----:B------:R3:W1:Y:S04]  /*5a00*/  @P1 LDS.128 R56, [R100] ;  /* 0x0000000064381984 */ /* 0x0006680000000c00 */
[----:B------:R3:W1:Y:S04]  /*5a10*/  @P1 LDS.128 R60, [R99+0x10] ;  /* 0x00001000633c1984 */ /* 0x0006680000000c00 */
[----:B------:R3:W1:Y:S04]  /*5a20*/  @P1 LDS.128 R68, [R98+0x20] ;  /* 0x0000200062441984 */ /* 0x0006680000000c00 */
[----:B------:R3:W1:Y:S02]  /*5a30*/  @P1 LDS.128 R76, [R106+0x30] ;  /* 0x000030006a4c1984 */ /* 0x0006640000000c00 */
.L_x_92:
[----:B------:R-:W-:Y:S05]  /*5a40*/  BSYNC B1 ;  /* 0x0000000000017941 */ /* 0x000fea0003800000 */
.L_x_91:
[----:B-1----:R-:W-:Y:S04]  /*5a50*/  SHF.R.U32.HI R2, RZ, 0x15, R48 ;  /* 0x00000015ff027819 */ /* 0x002fe80000011630 */
[----:B------:R-:W-:Y:S01]  /*5a60*/  LOP3.LUT P1, RZ, R2, 0x3, R92, 0x48, !PT ;  /* 0x0000000302ff7812 */ /* 0x000fe2000782485c */
[----:B------:R-:W-:Y:S01]  /*5a70*/  @!UPT UIADD3 URZ, UPT, UPT, URZ, URZ, URZ ;  /* 0x000000fffffff290 */ /* 0x000fe2000fffe0ff */
[----:B----4-:R-:W-:Y:S11]  /*5a80*/  @P0 BRA `(.L_x_96) ;  /* 0x0000000000080947 */ /* 0x010ff60003800000 */
[----:B------:R-:W1:Y:S02]  /*5a90*/  SYNCS.PHASECHK.TRANS64.TRYWAIT P0, [R64+URZ+0xc0], R0 ;  /* 0x0000c000400075a7 */ /* 0x000e6400080011ff */
[----:B-1----:R-:W-:Y:S05]  /*5aa0*/  @!P0 BRA `(.L_x_97) ;  /* 0x0000003c00588947 */ /* 0x002fea0003800000 */
.L_x_96:
[----:B------:R-:W-:Y:S05]  /*5ab0*/  @!P1 BRA `(.L_x_98) ;  /* 0x0000000000409947 */ /* 0x000fea0003800000 */
[----:B------:R-:W4:Y:S01]  /*5ac0*/  LDCU.64 UR8, c[0x4][0x70] ;  /* 0x01000e00ff0877ac */ /* 0x000f220008000a00 */
[----:B------:R-:W-:Y:S01]  /*5ad0*/  MOV R3, 0x0 ;  /* 0x0000000000037802 */ /* 0x000fe20000000f00 */
[----:B------:R-:W-:Y:S02]  /*5ae0*/  HFMA2 R12, -RZ, RZ, 0, 5.9604644775390625e-08 ;  /* 0x00000001ff0c7431 */ /* 0x000fe400000001ff */
[----:B------:R-:W-:Y:S02]  /*5af0*/  IMAD.MOV.U32 R8, RZ, RZ, 0x192 ;  /* 0x00000192ff087424 */ /* 0x000fe400078e00ff */
[----:B------:R-:W-:Y:S01]  /*5b00*/  IMAD.MOV.U32 R13, RZ, RZ, RZ ;  /* 0x000000ffff0d7224 */ /* 0x000fe200078e00ff */
[----:B------:R-:W5:Y:S01]  /*5b10*/  LDCU.64 UR6, c[0x4][0x78] ;  /* 0x01000f00ff0677ac */ /* 0x000f620008000a00 */
[----:B------:R-:W1:Y:S01]  /*5b20*/  LDC.64 R2, c[0x4][R3] ;  /* 0x0100000003027b82 */ /* 0x000e620000000a00 */
[----:B------:R-:W2:Y:S01]  /*5b30*/  LDCU.64 UR4, c[0x4][0x10] ;  /* 0x01000200ff0477ac */ /* 0x000ea20008000a00 */
[----:B----4-:R-:W-:Y:S01]  /*5b40*/  MOV R5, UR9 ;  /* 0x0000000900057c02 */ /* 0x010fe20008000f00 */
[----:B------:R-:W-:Y:S01]  /*5b50*/  IMAD.U32 R4, RZ, RZ, UR8 ;  /* 0x00000008ff047e24 */ /* 0x000fe2000f8e00ff */
[----:B-----5:R-:W-:Y:S01]  /*5b60*/  MOV R7, UR7 ;  /* 0x0000000700077c02 */ /* 0x020fe20008000f00 */
[----:B------:R-:W-:Y:S01]  /*5b70*/  IMAD.U32 R6, RZ, RZ, UR6 ;  /* 0x00000006ff067e24 */ /* 0x000fe2000f8e00ff */
[----:B--2---:R-:W-:Y:S01]  /*5b80*/  MOV R11, UR5 ;  /* 0x00000005000b7c02 */ /* 0x004fe20008000f00 */
[----:B------:R-:W-:Y:S02]  /*5b90*/  IMAD.U32 R10, RZ, RZ, UR4 ;  /* 0x00000004ff0a7e24 */ /* 0x000fe4000f8e00ff */
[----:B------:R-:W-:Y:S07]  /*5ba0*/  LEPC R20, `(.L_x_98) ;  /* 0x000000001014794e */ /* 0x000fee0000000000 */
[----:B-1-3--:R-:W-:Y:S05]  /*5bb0*/  CALL.ABS.NOINC R2 ;  /* 0x0000000002007343 */ /* 0x00afea0003c00000 */
.L_x_98:
[----:B------:R-:W-:Y:S01]  /*5bc0*/  SHF.L.U32 R50, R56, 0x10, RZ ;  /* 0x0000001038327819 */ /* 0x000fe200000006ff */
[----:B------:R-:W-:Y:S05]  /*5bd0*/  WARPSYNC.ALL ;  /* 0x0000000000007948 */ /* 0x000fea0003800000 */
[----:B------:R-:W-:Y:S01]  /*5be0*/  R2UR UR4, R48 ;  /* 0x00000000300472ca */ /* 0x000fe200000e0000 */
[----:B------:R-:W-:Y:S01]  /*5bf0*/  BSSY.RECONVERGENT B0, `(.L_x_99) ;  /* 0x0000088000007945 */ /* 0x000fe20003800200 */
[----:B------:R-:W-:Y:S02]  /*5c00*/  LOP3.LUT R51, R56, 0xffff0000, RZ, 0xc0, !PT ;  /* 0xffff000038337812 */ /* 0x000fe400078ec0ff */
[----:B------:R-:W-:Y:S02]  /*5c10*/  SHF.L.U32 R52, R57, 0x10, RZ ;  /* 0x0000001039347819 */ /* 0x000fe400000006ff */
[----:B------:R-:W-:Y:S07]  /*5c20*/  ISETP.NE.AND P0, PT, R102, RZ, PT ;  /* 0x000000ff6600720c */ /* 0x000fee0003f05270 */
[----:B------:R-:W1:Y:S02]  /*5c30*/  LDTM.x32 R4, tmem[UR4] ;  /* 0x00000004000479ee */ /* 0x000e6400082c0000 */
[C---:B-12---:R-:W-:Y:S01]  /*5c40*/  FMUL R0, R47.reuse, R4 ;  /* 0x000000042f007220 */ /* 0x046fe20000400000 */
[C---:B------:R-:W-:Y:S01]  /*5c50*/  FMUL R2, R47.reuse, R5 ;  /* 0x000000052f027220 */ /* 0x040fe20000400000 */
[C---:B------:R-:W-:Y:S01]  /*5c60*/  FMUL R4, R47.reuse, R8 ;  /* 0x000000082f047220 */ /* 0x040fe20000400000 */
[C---:B------:R-:W-:Y:S01]  /*5c70*/  FMUL R3, R47.reuse, R6 ;  /* 0x000000062f037220 */ /* 0x040fe20000400000 */
[C---:B------:R-:W-:Y:S01]  /*5c80*/  FMUL R5, R47.reuse, R9 ;  /* 0x000000092f057220 */ /* 0x040fe20000400000 */
[C---:B------:R-:W-:Y:S01]  /*5c90*/  FMUL R8, R47.reuse, R12 ;  /* 0x0000000c2f087220 */ /* 0x040fe20000400000 */
[C---:B------:R-:W-:Y:S01]  /*5ca0*/  FMUL R6, R47.reuse, R10 ;  /* 0x0000000a2f067220 */ /* 0x040fe20000400000 */
[C---:B------:R-:W-:Y:S01]  /*5cb0*/  FMUL R9, R47.reuse, R13 ;  /* 0x0000000d2f097220 */ /* 0x040fe20000400000 */
[----:B------:R-:W-:Y:S01]  /*5cc0*/  FMUL R12, R47, R16 ;  /* 0x000000102f0c7220 */ /* 0x000fe20000400000 */
[----:B------:R-:W-:Y:S01]  /*5cd0*/  FFMA R0, R49, R50, R0 ;  /* 0x0000003231007223 */ /* 0x000fe20000000000 */
[C---:B------:R-:W-:Y:S01]  /*5ce0*/  FMUL R10, R47.reuse, R14 ;  /* 0x0000000e2f0a7220 */ /* 0x040fe20000400000 */
[C---:B------:R-:W-:Y:S01]  /*5cf0*/  FMUL R13, R47.reuse, R17 ;  /* 0x000000112f0d7220 */ /* 0x040fe20000400000 */
[----:B------:R-:W-:Y:S01]  /*5d00*/  FMUL R16, R47, R20 ;  /* 0x000000142f107220 */ /* 0x000fe20000400000 */
[----:B------:R-:W-:Y:S01]  /*5d10*/  FFMA R2, R49, R51, R2 ;  /* 0x0000003331027223 */ /* 0x000fe20000000002 */
[C---:B------:R-:W-:Y:S01]  /*5d20*/  FMUL R14, R47.reuse, R18 ;  /* 0x000000122f0e7220 */ /* 0x040fe20000400000 */
        /* <DEDUP_REMOVED lines=8> */
[----:B------:R-:W-:Y:S01]  /*5db0*/  LOP3.LUT R32, R57, 0xffff0000, RZ, 0xc0, !PT ;  /* 0xffff000039207812 */ /* 0x000fe200078ec0ff */
[C---:B------:R-:W-:Y:S01]  /*5dc0*/  FMUL R26, R47.reuse, R30 ;  /* 0x0000001e2f1a7220 */ /* 0x040fe20000400000 */
[----:B------:R-:W-:Y:S01]  /*5dd0*/  FMUL R29, R47, R33 ;  /* 0x000000212f1d7220 */ /* 0x000fe20000400000 */
[----:B------:R-:W-:Y:S01]  /*5de0*/  SHF.L.U32 R33, R58, 0x10, RZ ;  /* 0x000000103a217819 */ /* 0x000fe200000006ff */
[----:B------:R-:W-:Y:S01]  /*5df0*/  FFMA R3, R49, R52, R3 ;  /* 0x0000003431037223 */ /* 0x000fe20000000003 */
[----:B------:R-:W-:Y:S01]  /*5e00*/  F2FP.BF16.F32.PACK_AB R52, R2, R0 ;  /* 0x000000000234723e */ /* 0x000fe200000010ff */
[----:B------:R-:W-:Y:S01]  /*5e10*/  FMUL R7, R47, R7 ;  /* 0x000000072f077220 */ /* 0x000fe20000400000 */
[----:B------:R-:W-:Y:S01]  /*5e20*/  SHF.L.U32 R0, R59, 0x10, RZ ;  /* 0x000000103b007819 */ /* 0x000fe200000006ff */
[----:B------:R-:W-:Y:S01]  /*5e30*/  FMUL R30, R47, R34 ;  /* 0x000000222f1e7220 */ /* 0x000fe20000400000 */
[----:B------:R-:W-:Y:S01]  /*5e40*/  LOP3.LUT R34, R58, 0xffff0000, RZ, 0xc0, !PT ;  /* 0xffff00003a227812 */ /* 0x000fe200078ec0ff */
[----:B------:R-:W-:Y:S01]  /*5e50*/  FFMA R7, R49, R32, R7 ;  /* 0x0000002031077223 */ /* 0x000fe20000000007 */
[----:B------:R-:W-:Y:S01]  /*5e60*/  LOP3.LUT R2, R59, 0xffff0000, RZ, 0xc0, !PT ;  /* 0xffff00003b027812 */ /* 0x000fe200078ec0ff */
[----:B------:R-:W-:Y:S01]  /*5e70*/  FFMA R4, R49, R33, R4 ;  /* 0x0000002131047223 */ /* 0x000fe20000000004 */
[----:B------:R-:W-:Y:S01]  /*5e80*/  FMUL R11, R47, R11 ;  /* 0x0000000b2f0b7220 */ /* 0x000fe20000400000 */
[----:B------:R-:W-:Y:S01]  /*5e90*/  FFMA R5, R49, R34, R5 ;  /* 0x0000002231057223 */ /* 0x000fe20000000005 */
[----:B------:R-:W-:Y:S01]  /*5ea0*/  F2FP.BF16.F32.PACK_AB R53, R7, R3 ;  /* 0x000000030735723e */ /* 0x000fe200000010ff */
[C---:B------:R-:W-:Y:S01]  /*5eb0*/  FFMA R6, R49.reuse, R0, R6 ;  /* 0x0000000031067223 */ /* 0x040fe20000000006 */
[C---:B------:R-:W-:Y:S01]  /*5ec0*/  SHF.L.U32 R0, R60.reuse, 0x10, RZ ;  /* 0x000000103c007819 */ /* 0x040fe200000006ff */
[----:B------:R-:W-:Y:S01]  /*5ed0*/  FFMA R11, R49, R2, R11 ;  /* 0x00000002310b7223 */ /* 0x000fe2000000000b */
[----:B------:R-:W-:Y:S01]  /*5ee0*/  LOP3.LUT R2, R60, 0xffff0000, RZ, 0xc0, !PT ;  /* 0xffff00003c027812 */ /* 0x000fe200078ec0ff */
[----:B------:R-:W-:Y:S01]  /*5ef0*/  FMUL R15, R47, R15 ;  /* 0x0000000f2f0f7220 */ /* 0x000fe20000400000 */
[----:B------:R-:W-:Y:S01]  /*5f00*/  SHF.L.U32 R3, R61, 0x10, RZ ;  /* 0x000000103d037819 */ /* 0x000fe200000006ff */
[----:B------:R-:W-:Y:S01]  /*5f10*/  FFMA R8, R49, R0, R8 ;  /* 0x0000000031087223 */ /* 0x000fe20000000008 */
[----:B------:R-:W-:Y:S01]  /*5f20*/  LOP3.LUT R0, R61, 0xffff0000, RZ, 0xc0, !PT ;  /* 0xffff00003d007812 */ /* 0x000fe200078ec0ff */
[C---:B------:R-:W-:Y:S01]  /*5f30*/  FFMA R9, R49.reuse, R2, R9 ;  /* 0x0000000231097223 */ /* 0x040fe20000000009 */
[C---:B------:R-:W-:Y:S01]  /*5f40*/  SHF.L.U32 R2, R62.reuse, 0x10, RZ ;  /* 0x000000103e027819 */ /* 0x040fe200000006ff */
[----:B------:R-:W-:Y:S01]  /*5f50*/  FFMA R10, R49, R3, R10 ;  /* 0x00000003310a7223 */ /* 0x000fe2000000000a */
[----:B------:R-:W-:Y:S01]  /*5f60*/  SHF.L.U32 R3, R63, 0x10, RZ ;  /* 0x000000103f037819 */ /* 0x000fe200000006ff */
[C---:B------:R-:W-:Y:S01]  /*5f70*/  FFMA R15, R49.reuse, R0, R15 ;  /* 0x00000000310f7223 */ /* 0x040fe2000000000f */
[----:B------:R-:W-:Y:S01]  /*5f80*/  LOP3.LUT R0, R62, 0xffff0000, RZ, 0xc0, !PT ;  /* 0xffff00003e007812 */ /* 0x000fe200078ec0ff */
[----:B------:R-:W-:Y:S01]  /*5f90*/  FFMA R12, R49, R2, R12 ;  /* 0x00000002310c7223 */ /* 0x000fe2000000000c */
[C---:B------:R-:W-:Y:S01]  /*5fa0*/  SHF.L.U32 R2, R68.reuse, 0x10, RZ ;  /* 0x0000001044027819 */ /* 0x040fe200000006ff */
[----:B------:R-:W-:Y:S01]  /*5fb0*/  FMUL R19, R47, R19 ;  /* 0x000000132f137220 */ /* 0x000fe20000400000 */
[----:B------:R-:W-:Y:S01]  /*5fc0*/  F2FP.BF16.F32.PACK_AB R54, R5, R4 ;  /* 0x000000040536723e */ /* 0x000fe200000010ff */
[----:B------:R-:W-:Y:S01]  /*5fd0*/  FFMA R13, R49, R0, R13 ;  /* 0x00000000310d7223 */ /* 0x000fe2000000000d */
[----:B------:R-:W-:Y:S01]  /*5fe0*/  LOP3.LUT R0, R63, 0xffff0000, RZ, 0xc0, !PT ;  /* 0xffff00003f007812 */ /* 0x000fe200078ec0ff */
[----:B------:R-:W-:Y:S01]  /*5ff0*/  FFMA R14, R49, R3, R14 ;  /* 0x00000003310e7223 */ /* 0x000fe2000000000e */
[----:B------:R-:W-:Y:S01]  /*6000*/  LOP3.LUT R3, R68, 0xffff0000, RZ, 0xc0, !PT ;  /* 0xffff000044037812 */ /* 0x000fe200078ec0ff */
[----:B------:R-:W-:Y:S01]  /*6010*/  FMUL R23, R47, R23 ;  /* 0x000000172f177220 */ /* 0x000fe20000400000 */
[----:B------:R-:W-:Y:S01]  /*6020*/  F2FP.BF16.F32.PACK_AB R55, R11, R6 ;  /* 0x000000060b37723e */ /* 0x000fe200000010ff */
[----:B------:R-:W-:Y:S01]  /*6030*/  FFMA R19, R49, R0, R19 ;  /* 0x0000000031137223 */ /* 0x000fe20000000013 */
[----:B------:R-:W-:Y:S01]  /*6040*/  SHF.L.U32 R0, R69, 0x10, RZ ;  /* 0x0000001045007819 */ /* 0x000fe200000006ff */
[----:B------:R-:W-:Y:S01]  /*6050*/  FFMA R16, R49, R2, R16 ;  /* 0x0000000231107223 */ /* 0x000fe20000000010 */
[----:B------:R-:W-:Y:S01]  /*6060*/  LOP3.LUT R2, R69, 0xffff0000, RZ, 0xc0, !PT ;  /* 0xffff000045027812 */ /* 0x000fe200078ec0ff */
[----:B------:R-:W-:Y:S01]  /*6070*/  FFMA R17, R49, R3, R17 ;  /* 0x0000000331117223 */ /* 0x000fe20000000011 */
[----:B------:R-:W-:Y:S01]  /*6080*/  SHF.L.U32 R3, R71, 0x10, RZ ;  /* 0x0000001047037819 */ /* 0x000fe200000006ff */
[----:B------:R-:W-:Y:S01]  /*6090*/  FFMA R18, R49, R0, R18 ;  /* 0x0000000031127223 */ /* 0x000fe20000000012 */
[C---:B------:R-:W-:Y:S01]  /*60a0*/  SHF.L.U32 R0, R70.reuse, 0x10, RZ ;  /* 0x0000001046007819 */ /* 0x040fe200000006ff */
[----:B------:R1:W-:Y:S01]  /*60b0*/  STS.128 [R100], R52 ;  /* 0x0000003464007388 */ /* 0x0003e20000000c00 */
[----:B------:R-:W-:Y:S01]  /*60c0*/  F2FP.BF16.F32.PACK_AB R8, R9, R8 ;  /* 0x000000080908723e */ /* 0x000fe200000010ff */
[C---:B------:R-:W-:Y:S01]  /*60d0*/  FFMA R23, R49.reuse, R2, R23 ;  /* 0x0000000231177223 */ /* 0x040fe20000000017 */
[----:B------:R-:W-:Y:S01]  /*60e0*/  LOP3.LUT R2, R70, 0xffff0000, RZ, 0xc0, !PT ;  /* 0xffff000046027812 */ /* 0x000fe200078ec0ff */
[----:B------:R-:W-:Y:S01]  /*60f0*/  FFMA R20, R49, R0, R20 ;  /* 0x0000000031147223 */ /* 0x000fe20000000014 */
[----:B------:R-:W-:Y:S01]  /*6100*/  LOP3.LUT R0, R71, 0xffff0000, RZ, 0xc0, !PT ;  /* 0xffff000047007812 */ /* 0x000fe200078ec0ff */
[----:B------:R-:W-:Y:S01]  /*6110*/  FMUL R27, R47, R27 ;  /* 0x0000001b2f1b7220 */ /* 0x000fe20000400000 */
[----:B------:R-:W-:Y:S01]  /*6120*/  F2FP.BF16.F32.PACK_AB R9, R15, R10 ;  /* 0x0000000a0f09723e */ /* 0x000fe200000010ff */
[C---:B------:R-:W-:Y:S01]  /*6130*/  FFMA R21, R49.reuse, R2, R21 ;  /* 0x0000000231157223 */ /* 0x040fe20000000015 */
[C---:B------:R-:W-:Y:S01]  /*6140*/  FFMA R22, R49.reuse, R3, R22 ;  /* 0x0000000331167223 */ /* 0x040fe20000000016 */
[----:B------:R-:W-:Y:S01]  /*6150*/  FFMA R27, R49, R0, R27 ;  /* 0x00000000311b7223 */ /* 0x000fe2000000001b */
[C---:B------:R-:W-:Y:S01]  /*6160*/  SHF.L.U32 R2, R76.reuse, 0x10, RZ ;  /* 0x000000104c027819 */ /* 0x040fe200000006ff */
[C---:B------:R-:W-:Y:S01]  /*6170*/  FMUL R31, R47.reuse, R31 ;  /* 0x0000001f2f1f7220 */ /* 0x040fe20000400000 */
[----:B------:R-:W-:Y:S01]  /*6180*/  LOP3.LUT R0, R76, 0xffff0000, RZ, 0xc0, !PT ;  /* 0xffff00004c007812 */ /* 0x000fe200078ec0ff */
[----:B------:R-:W-:Y:S01]  /*6190*/  FMUL R35, R47, R35 ;  /* 0x000000232f237220 */ /* 0x000fe20000400000 */
[----:B------:R-:W-:Y:S01]  /*61a0*/  SHF.L.U32 R3, R77, 0x10, RZ ;  /* 0x000000104d037819 */ /* 0x000fe200000006ff */
[----:B------:R-:W-:Y:S01]  /*61b0*/  FFMA R24, R49, R2, R24 ;  /* 0x0000000231187223 */ /* 0x000fe20000000018 */
[----:B------:R-:W-:Y:S01]  /*61c0*/  F2FP.BF16.F32.PACK_AB R10, R13, R12 ;  /* 0x0000000c0d0a723e */ /* 0x000fe200000010ff */
[----:B------:R-:W-:Y:S01]  /*61d0*/  FFMA R25, R49, R0, R25 ;  /* 0x0000000031197223 */ /* 0x000fe20000000019 */
[----:B------:R-:W-:Y:S01]  /*61e0*/  F2FP.BF16.F32.PACK_AB R11, R19, R14 ;  /* 0x0000000e130b723e */ /* 0x000fe200000010ff */
[----:B------:R-:W-:Y:S01]  /*61f0*/  FFMA R26, R49, R3, R26 ;  /* 0x00000003311a7223 */ /* 0x000fe2000000001a */
[----:B------:R-:W-:Y:S02]  /*6200*/  LOP3.LUT R0, R77, 0xffff0000, RZ, 0xc0, !PT ;  /* 0xffff00004d007812 */ /* 0x000fe400078ec0ff */
[C---:B------:R-:W-:Y:S01]  /*6210*/  SHF.L.U32 R2, R78.reuse, 0x10, RZ ;  /* 0x000000104e027819 */ /* 0x040fe200000006ff */
[----:B------:R1:W-:Y:S01]  /*6220*/  STS.128 [R99+0x10], R8 ;  /* 0x0000100863007388 */ /* 0x0003e20000000c00 */
[----:B------:R-:W-:Y:S01]  /*6230*/  LOP3.LUT R3, R78, 0xffff0000, RZ, 0xc0, !PT ;  /* 0xffff00004e037812 */ /* 0x000fe200078ec0ff */
[----:B------:R-:W-:Y:S01]  /*6240*/  FFMA R31, R49, R0, R31 ;  /* 0x00000000311f7223 */ /* 0x000fe2000000001f */
[----:B------:R-:W-:Y:S01]  /*6250*/  SHF.L.U32 R4, R79, 0x10, RZ ;  /* 0x000000104f047819 */ /* 0x000fe200000006ff */
[----:B------:R-:W-:Y:S01]  /*6260*/  FFMA R28, R49, R2, R28 ;  /* 0x00000002311c7223 */ /* 0x000fe2000000001c */
[----:B------:R-:W-:Y:S01]  /*6270*/  F2FP.BF16.F32.PACK_AB R16, R17, R16 ;  /* 0x000000101110723e */ /* 0x000fe200000010ff */
[----:B------:R-:W-:Y:S01]  /*6280*/  FFMA R29, R49, R3, R29 ;  /* 0x00000003311d7223 */ /* 0x000fe2000000001d */
[----:B------:R-:W-:Y:S01]  /*6290*/  LOP3.LUT R5, R79, 0xffff0000, RZ, 0xc0, !PT ;  /* 0xffff00004f057812 */ /* 0x000fe200078ec0ff */
[----:B------:R-:W-:Y:S01]  /*62a0*/  FFMA R30, R49, R4, R30 ;  /* 0x00000004311e7223 */ /* 0x000fe2000000001e */
[----:B------:R-:W-:Y:S02]  /*62b0*/  F2FP.BF16.F32.PACK_AB R17, R23, R18 ;  /* 0x000000121711723e */ /* 0x000fe400000010ff */
[----:B------:R-:W-:Y:S01]  /*62c0*/  F2FP.BF16.F32.PACK_AB R18, R21, R20 ;  /* 0x000000141512723e */ /* 0x000fe200000010ff */
[----:B------:R-:W-:Y:S01]  /*62d0*/  FFMA R35, R49, R5, R35 ;  /* 0x0000000531237223 */ /* 0x000fe20000000023 */
[----:B------:R-:W-:Y:S02]  /*62e0*/  F2FP.BF16.F32.PACK_AB R19, R27, R22 ;  /* 0x000000161b13723e */ /* 0x000fe400000010ff */
[----:B------:R-:W-:Y:S02]  /*62f0*/  F2FP.BF16.F32.PACK_AB R24, R25, R24 ;  /* 0x000000181918723e */ /* 0x000fe400000010ff */
[----:B------:R-:W-:Y:S01]  /*6300*/  F2FP.BF16.F32.PACK_AB R25, R31, R26 ;  /* 0x0000001a1f19723e */ /* 0x000fe200000010ff */
[----:B------:R1:W-:Y:S01]  /*6310*/  STS.128 [R98+0x20], R16 ;  /* 0x0000201062007388 */ /* 0x0003e20000000c00 */
[----:B------:R-:W-:Y:S02]  /*6320*/  F2FP.BF16.F32.PACK_AB R26, R29, R28 ;  /* 0x0000001c1d1a723e */ /* 0x000fe400000010ff */
[----:B------:R-:W-:Y:S05]  /*6330*/  F2FP.BF16.F32.PACK_AB R27, R35, R30 ;  /* 0x0000001e231b723e */ /* 0x000fea00000010ff */
[----:B------:R1:W-:Y:S01]  /*6340*/  STS.128 [R106+0x30], R24 ;  /* 0x000030186a007388 */ /* 0x0003e20000000c00 */
[----:B------:R-:W-:Y:S01]  /*6350*/  @!PT LDS RZ, [RZ] ;  /* 0x00000000fffff984 */ /* 0x000fe20000000800 */
[----:B------:R-:W-:Y:S01]  /*6360*/  @!PT LDS RZ, [RZ] ;  /* 0x00000000fffff984 */ /* 0x000fe20000000800 */
[----:B------:R-:W-:Y:S01]  /*6370*/  @!PT LDS RZ, [RZ] ;  /* 0x00000000fffff984 */ /* 0x000fe20000000800 */
[----:B------:R-:W-:Y:S01]  /*6380*/  @!PT LDS RZ, [RZ] ;  /* 0x00000000fffff984 */ /* 0x000fe20000000800 */
[----:B------:R2:W-:Y:S07]  /*6390*/  MEMBAR.ALL.CTA ;  /* 0x0000000000007992 */ /* 0x0005ee0000008000 */
[----:B--2---:R-:W2:Y:S02]  /*63a0*/  FENCE.VIEW.ASYNC.S ;  /* 0x00000000000073c6 */ /* 0x004ea40000000000 */
[----:B--2---:R-:W-:Y:S06]  /*63b0*/  BAR.SYNC.DEFER_BLOCKING 0x1, 0x80 ;  /* 0x0042000000007b1d */ /* 0x004fec0000010000 */
[----:B------:R-:W-:Y:S05]  /*63c0*/  @P0 BRA `(.L_x_100) ;  /* 0x0000000000280947 */ /* 0x000fea0003800000 */
[----:B------:R-:W-:Y:S02]  /*63d0*/  UIADD3 UR4, UPT, UPT, UR48, 0x200, URZ ;  /* 0x0000020030047890 */ /* 0x000fe4000fffe0ff */
[----:B------:R-:W-:Y:S01]  /*63e0*/  UIADD3 UR6, UP0, UPT, UR52, 0x680, URZ ;  /* 0x0000068034067890 */ /* 0x000fe2000ff1e0ff */
[----:B------:R-:W-:Y:S03]  /*63f0*/  UMOV UR43, UR36 ;  /* 0x00000024002b7c82 */ /* 0x000fe60008000000 */
[----:B------:R-:W-:Y:S01]  /*6400*/  MOV R93, UR4 ;  /* 0x00000004005d7c02 */ /* 0x000fe20008000f00 */
[----:B------:R-:W-:Y:S03]  /*6410*/  UIADD3.X UR7, UPT, UPT, URZ, UR53, URZ, UP0, !UPT ;  /* 0x00000035ff077290 */ /* 0x000fe600087fe4ff */
[----:B------:R-:W-:Y:S11]  /*6420*/  R2UR UR40, R93 ;  /* 0x000000005d2872ca */ /* 0x000ff600000e0000 */
[----:B------:R-:W-:Y:S02]  /*6430*/  @!UPT UIADD3 URZ, UPT, UPT, URZ, URZ, URZ ;  /* 0x000000fffffff290 */ /* 0x000fe4000fffe0ff */
[----:B------:R2:W-:Y:S01]  /*6440*/  UTMASTG.3D [UR40], [UR6] ;  /* 0x00000028060073b5 */ /* 0x0005e20008010000 */
[----:B------:R0:W-:Y:S01]  /*6450*/  UTMACMDFLUSH ;  /* 0x00000000000079b7 */ /* 0x0001e20000000000 */
[----:B--2---:R-:W-:Y:S04]  /*6460*/  DEPBAR.LE SB0, 0x1 ;  /* 0x000080400000791a */ /* 0x004fe80000000000 */
.L_x_100:
[----:B------:R-:W-:Y:S05]  /*6470*/  BSYNC.RECONVERGENT B0 ;  /* 0x0000000000007941 */ /* 0x000fea0003800200 */
.L_x_99:
[----:B------:R-:W-:Y:S01]  /*6480*/  BAR.SYNC.DEFER_BLOCKING 0x1, 0x80 ;  /* 0x0042000000007b1d */ /* 0x000fe20000010000 */
[----:B------:R-:W-:Y:S01]  /*6490*/  ISETP.NE.AND P1, PT, R107, RZ, PT ;  /* 0x000000ff6b00720c */ /* 0x000fe20003f25270 */
[----:B------:R-:W-:Y:S01]  /*64a0*/  UISETP.NE.AND UP0, UPT, UR49, URZ, UPT ;  /* 0x000000ff3100728c */ /* 0x000fe2000bf05270 */
[----:B------:R-:W-:Y:S11]  /*64b0*/  LEA R2, R65, UR48, 0x3 ;  /* 0x0000003041027c11 */ /* 0x000ff6000f8e18ff */
[----:B------:R-:W-:Y:S01]  /*64c0*/  @P1 SHF.L.U32 R3, R97, 0x1f, RZ ;  /* 0x0000001f61031819 */ /* 0x000fe200000006ff */
[----:B------:R-:W-:Y:S06]  /*64d0*/  BRA.U !UP0, `(.L_x_101) ;  /* 0x0000000108247547 */ /* 0x000fec000b800000 */
[----:B------:R-:W-:Y:S01]  /*64e0*/  IMAD.U32 R4, RZ, RZ, UR51 ;  /* 0x00000033ff047e24 */ /* 0x000fe2000f8e00ff */
[----:B------:R-:W-:Y:S01]  /*64f0*/  MOV R0, UR37 ;  /* 0x0000002500007c02 */ /* 0x000fe20008000f00 */
[----:B------:R-:W-:Y:S03]  /*6500*/  UIADD3 UR51, UPT, UPT, UR51, 0x1, URZ ;  /* 0x0000000133337890 */ /* 0x000fe6000fffe0ff */
[----:B------:R-:W-:Y:S01]  /*6510*/  @P1 LEA R4, R4, UR48, 0x3 ;  /* 0x0000003004041c11 */ /* 0x000fe2000f8e18ff */
[----:B------:R-:W-:Y:S04]  /*6520*/  UISETP.NE.AND UP0, UPT, UR51, 0x4, UPT ;  /* 0x000000043300788c */ /* 0x000fe8000bf05270 */
[----:B------:R-:W-:Y:S01]  /*6530*/  @P1 VIADD R4, R4, 0x70 ;  /* 0x0000007004041836 */ /* 0x000fe20000000000 */
[----:B------:R-:W-:Y:S04]  /*6540*/  USEL UR51, UR51, URZ, UP0 ;  /* 0x000000ff33337287 */ /* 0x000fe80008000000 */
[----:B------:R-:W-:Y:S04]  /*6550*/  @P1 PRMT R0, R0, 0x654, R4 ;  /* 0x0000065400001816 */ /* 0x000fe80000000004 */
[----:B------:R2:W-:Y:S04]  /*6560*/  @P1 SYNCS.ARRIVE.TRANS64.RED.A1T0 RZ, [R0+URZ], RZ ;  /* 0x000000ff00ff19a7 */ /* 0x0005e800081004ff */
.L_x_101:
[----:B------:R-:W4:Y:S01]  /*6570*/  @P1 SYNCS.PHASECHK.TRANS64.TRYWAIT P0, [R2+URZ+0x50], R3 ;  /* 0x00005003020015a7 */ /* 0x000f2200080011ff */
[----:B------:R-:W-:Y:S01]  /*6580*/  BSSY B1, `(.L_x_102) ;  /* 0x0000016000017945 */ /* 0x000fe20003800000 */
[----:B----4-:R-:W-:Y:S03]  /*6590*/  @P1 SEL R66, RZ, 0x1, !P0 ;  /* 0x00000001ff421807 */ /* 0x010fe60004000000 */
[----:B------:R-:W-:Y:S05]  /*65a0*/  @!P1 BRA `(.L_x_103) ;  /* 0x00000000004c9947 */ /* 0x000fea0003800000 */
[----:B------:R-:W-:Y:S01]  /*65b0*/  ISETP.NE.AND P0, PT, R66, RZ, PT ;  /* 0x000000ff4200720c */ /* 0x000fe20003f05270 */
[----:B------:R-:W-:Y:S01]  /*65c0*/  BSSY B0, `(.L_x_104) ;  /* 0x000000b000007945 */ /* 0x000fe20003800000 */
[----:B------:R-:W-:Y:S11]  /*65d0*/  ISETP.NE.AND P1, PT, R67, RZ, PT ;  /* 0x000000ff4300720c */ /* 0x000ff60003f25270 */
[----:B------:R-:W-:Y:S02]  /*65e0*/  @!UPT UIADD3 URZ, UPT, UPT, URZ, URZ, URZ ;  /* 0x000000fffffff290 */ /* 0x000fe4000fffe0ff */
[C---:B------:R-:W-:Y:S01]  /*65f0*/  @P1 IMAD R6, R65.reuse, 0x2000, R100 ;  /* 0x0000200041061824 */ /* 0x040fe200078e0264 */
[C---:B------:R-:W-:Y:S01]  /*6600*/  @P1 LEA R4, R65.reuse, R98, 0xd ;  /* 0x0000006241041211 */ /* 0x040fe200078e68ff */
[C---:B------:R-:W-:Y:S02]  /*6610*/  @P1 IMAD R5, R65.reuse, 0x2000, R99 ;  /* 0x0000200041051824 */ /* 0x040fe400078e0263 */
[----:B------:R-:W-:Y:S01]  /*6620*/  @P1 IMAD R3, R65, 0x2000, R106 ;  /* 0x0000200041031824 */ /* 0x000fe200078e026a */
[----:B------:R-:W-:Y:S06]  /*6630*/  @P0 BRA `(.L_x_105) ;  /* 0x00000000000c0947 */ /* 0x000fec0003800000 */
[----:B--2---:R-:W-:Y:S04]  /*6640*/  SHF.L.U32 R0, R97, 0x1f, RZ ;  /* 0x0000001f61007819 */ /* 0x004fe800000006ff */
[----:B------:R-:W2:Y:S02]  /*6650*/  SYNCS.PHASECHK.TRANS64.TRYWAIT P0, [R2+URZ+0x50], R0 ;  /* 0x00005000020075a7 */ /* 0x000ea400080011ff */
[----:B--2---:R-:W-:Y:S05]  /*6660*/  @!P0 BRA `(.L_x_106) ;  /* 0x00000030007c8947 */ /* 0x004fea0003800000 */
.L_x_105:
[----:B------:R-:W-:Y:S05]  /*6670*/  BSYNC B0 ;  /* 0x0000000000007941 */ /* 0x000fea0003800000 */
.L_x_104:
[----:B------:R-:W-:Y:S02]  /*6680*/  ISETP.NE.AND P0, PT, R67, RZ, PT ;  /* 0x000000ff4300720c */ /* 0x000fe40003f05270 */
[----:B------:R-:W-:Y:S11]  /*6690*/  IADD3 R65, PT, PT, R65, 0x1, RZ ;  /* 0x0000000141417810 */ /* 0x000ff60007ffe0ff */
[----:B------:R4:W1:Y:S04]  /*66a0*/  @P0 LDS.128 R56, [R6] ;  /* 0x0000000006380984 */ /* 0x0008680000000c00 */
[----:B------:R4:W1:Y:S04]  /*66b0*/  @P0 LDS.128 R60, [R5+0x10] ;  /* 0x00001000053c0984 */ /* 0x0008680000000c00 */
[----:B------:R4:W1:Y:S04]  /*66c0*/  @P0 LDS.128 R68, [R4+0x20] ;  /* 0x0000200004440984 */ /* 0x0008680000000c00 */
[----:B------:R4:W1:Y:S02]  /*66d0*/  @P0 LDS.128 R76, [R3+0x30] ;  /* 0x00003000034c0984 */ /* 0x0008640000000c00 */
.L_x_103:
[----:B------:R-:W-:Y:S05]  /*66e0*/  BSYNC B1 ;  /* 0x0000000000017941 */ /* 0x000fea0003800000 */
.L_x_102:
[----:B--2---:R-:W-:Y:S05]  /*66f0*/  VIADD R0, R48, 0x20 ;  /* 0x0000002030007836 */ /* 0x004fea0000000000 */
[----:B------:R-:W-:Y:S04]  /*6700*/  SHF.R.U32.HI R0, RZ, 0x15, R0 ;  /* 0x00000015ff007819 */ /* 0x000fe80000011600 */
[----:B------:R-:W-:Y:S11]  /*6710*/  LOP3.LUT P0, RZ, R0, 0x3, R92, 0x48, !PT ;  /* 0x0000000300ff7812 */ /* 0x000ff6000780485c */
[----:B------:R-:W-:Y:S02]  /*6720*/  @!UPT UIADD3 URZ, UPT, UPT, URZ, URZ, URZ ;  /* 0x000000fffffff290 */ /* 0x000fe4000fffe0ff */
[----:B------:R-:W-:Y:S05]  /*6730*/  @!P0 BRA `(.L_x_107) ;  /* 0x0000000000408947 */ /* 0x000fea0003800000 */
[----:B------:R-:W2:Y:S01]  /*6740*/  LDCU.64 UR8, c[0x4][0x70] ;  /* 0x01000e00ff0877ac */ /* 0x000ea20008000a00 */
[----:B----4-:R-:W-:Y:S01]  /*6750*/  MOV R3, 0x0 ;  /* 0x0000000000037802 */ /* 0x010fe20000000f00 */
[----:B------:R-:W-:Y:S02]  /*6760*/  HFMA2 R12, -RZ, RZ, 0, 5.9604644775390625e-08 ;  /* 0x00000001ff0c7431 */ /* 0x000fe400000001ff */
[----:B-1----:R-:W-:Y:S02]  /*6770*/  IMAD.MOV.U32 R8, RZ, RZ, 0x192 ;  /* 0x00000192ff087424 */ /* 0x002fe400078e00ff */
[----:B------:R-:W-:Y:S01]  /*6780*/  IMAD.MOV.U32 R13, RZ, RZ, RZ ;  /* 0x000000ffff0d7224 */ /* 0x000fe200078e00ff */
[----:B------:R-:W1:Y:S01]  /*6790*/  LDCU.64 UR6, c[0x4][0x78] ;  /* 0x01000f00ff0677ac */ /* 0x000e620008000a00 */
[----:B------:R-:W4:Y:S01]  /*67a0*/  LDC.64 R2, c[0x4][R3] ;  /* 0x0100000003027b82 */ /* 0x000f220000000a00 */
[----:B------:R-:W5:Y:S01]  /*67b0*/  LDCU.64 UR4, c[0x4][0x10] ;  /* 0x01000200ff0477ac */ /* 0x000f620008000a00 */
[----:B--2---:R-:W-:Y:S01]  /*67c0*/  MOV R5, UR9 ;  /* 0x0000000900057c02 */ /* 0x004fe20008000f00 */
[----:B------:R-:W-:Y:S01]  /*67d0*/  IMAD.U32 R4, RZ, RZ, UR8 ;  /* 0x00000008ff047e24 */ /* 0x000fe2000f8e00ff */
[----:B-1----:R-:W-:Y:S01]  /*67e0*/  MOV R7, UR7 ;  /* 0x0000000700077c02 */ /* 0x002fe20008000f00 */
[----:B------:R-:W-:Y:S01]  /*67f0*/  IMAD.U32 R6, RZ, RZ, UR6 ;  /* 0x00000006ff067e24 */ /* 0x000fe2000f8e00ff */
[----:B-----5:R-:W-:Y:S01]  /*6800*/  MOV R11, UR5 ;  /* 0x00000005000b7c02 */ /* 0x020fe20008000f00 */
[----:B------:R-:W-:Y:S02]  /*6810*/  IMAD.U32 R10, RZ, RZ, UR4 ;  /* 0x00000004ff0a7e24 */ /* 0x000fe4000f8e00ff */
[----:B------:R-:W-:Y:S07]  /*6820*/  LEPC R20, `(.L_x_107) ;  /* 0x000000001014794e */ /* 0x000fee0000000000 */
[----:B---34-:R-:W-:Y:S05]  /*6830*/  CALL.ABS.NOINC R2 ;  /* 0x0000000002007343 */ /* 0x018fea0003c00000 */
.L_x_107:
[----:B------:R-:W-:Y:S01]  /*6840*/  ISETP.NE.AND P6, PT, R107, RZ, PT ;  /* 0x000000ff6b00720c */ /* 0x000fe20003fc5270 */
[----:B------:R-:W-:Y:S05]  /*6850*/  WARPSYNC.ALL ;  /* 0x0000000000007948 */ /* 0x000fea0003800000 */
[----:B------:R-:W-:Y:S01]  /*6860*/  R2UR UR4, R48 ;  /* 0x00000000300472ca */ /* 0x000fe200000e0000 */
[----:B------:R-:W-:Y:S01]  /*6870*/  BSSY.RECONVERGENT B0, `(.L_x_108) ;  /* 0x000008f000007945 */ /* 0x000fe20003800200 */
[----:B------:R-:W-:Y:S02]  /*6880*/  MOV R50, UR51 ;  /* 0x0000003300327c02 */ /* 0x000fe40008000f00 */
[----:B-1--4-:R-:W-:Y:S02]  /*6890*/  SHF.L.U32 R3, R56, 0x10, RZ ;  /* 0x0000001038037819 */ /* 0x012fe400000006ff */
[----:B------:R-:W-:Y:S02]  /*68a0*/  MOV R72, UR37 ;  /* 0x0000002500487c02 */ /* 0x000fe40008000f00 */
[----:B------:R-:W-:Y:S02]  /*68b0*/  @P6 LEA R50, R50, UR48, 0x3 ;  /* 0x0000003032326c11 */ /* 0x000fe4000f8e18ff */
[C---:B------:R-:W-:Y:S02]  /*68c0*/  LOP3.LUT R51, R57.reuse, 0xffff0000, RZ, 0xc0, !PT ;  /* 0xffff000039337812 */ /* 0x040fe400078ec0ff */
[----:B------:R-:W-:Y:S01]  /*68d0*/  @P6 IADD3 R50, PT, PT, R50, 0x70, RZ ;  /* 0x0000007032326810 */ /* 0x000fe20007ffe0ff */
[----:B------:R-:W1:Y:S01]  /*68e0*/  LDTM.x32 R4, tmem[UR4+0x20] ;  /* 0x00002004000479ee */ /* 0x000e6200082c0000 */
[----:B------:R-:W-:Y:S02]  /*68f0*/  ISETP.NE.AND P0, PT, R102, RZ, PT ;  /* 0x000000ff6600720c */ /* 0x000fe40003f05270 */
[----:B------:R-:W-:Y:S02]  /*6900*/  @P6 PRMT R72, R72, 0x654, R50 ;  /* 0x0000065448486816 */ /* 0x000fe40000000032 */
[----:B------:R-:W-:Y:S01]  /*6910*/  SHF.L.U32 R50, R57, 0x10, RZ ;  /* 0x0000001039327819 */ /* 0x000fe200000006ff */
[C---:B-1----:R-:W-:Y:S01]  /*6920*/  FMUL R0, R47.reuse, R4 ;  /* 0x000000042f007220 */ /* 0x042fe20000400000 */
[----:B------:R-:W-:Y:S01]  /*6930*/  LOP3.LUT R4, R56, 0xffff0000, RZ, 0xc0, !PT ;  /* 0xffff000038047812 */ /* 0x000fe200078ec0ff */
[C---:B------:R-:W-:Y:S01]  /*6940*/  FMUL R2, R47.reuse, R5 ;  /* 0x000000052f027220 */ /* 0x040fe20000400000 */
[----:B------:R-:W-:Y:S01]  /*6950*/  FMUL R7, R47, R7 ;  /* 0x000000072f077220 */ /* 0x000fe20000400000 */
[----:B------:R-:W-:Y:S01]  /*6960*/  FFMA R0, R49, R3, R0 ;  /* 0x0000000331007223 */ /* 0x000fe20000000000 */
[----:B------:R-:W-:Y:S01]  /*6970*/  FMUL R3, R47, R6 ;  /* 0x000000062f037220 */ /* 0x000fe20000400000 */
[----:B------:R-:W-:Y:S01]  /*6980*/  FFMA R2, R49, R4, R2 ;  /* 0x0000000431027223 */ /* 0x000fe20000000002 */
[C---:B------:R-:W-:Y:S01]  /*6990*/  FMUL R4, R47.reuse, R8 ;  /* 0x000000082f047220 */ /* 0x040fe20000400000 */
[C---:B------:R-:W-:Y:S01]  /*69a0*/  FMUL R8, R47.reuse, R12 ;  /* 0x0000000c2f087220 */ /* 0x040fe20000400000 */
[C---:B------:R-:W-:Y:S01]  /*69b0*/  FMUL R12, R47.reuse, R16 ;  /* 0x000000102f0c7220 */ /* 0x040fe20000400000 */
[C---:B------:R-:W-:Y:S01]  /*69c0*/  FMUL R16, R47.reuse, R20 ;  /* 0x000000142f107220 */ /* 0x040fe20000400000 */
[----:B------:R-:W-:Y:S01]  /*69d0*/  F2FP.BF16.F32.PACK_AB R52, R2, R0 ;  /* 0x000000000234723e */ /* 0x000fe200000010ff */
[C---:B------:R-:W-:Y:S01]  /*69e0*/  FMUL R20, R47.reuse, R24 ;  /* 0x000000182f147220 */ /* 0x040fe20000400000 */
[C---:B------:R-:W-:Y:S01]  /*69f0*/  LOP3.LUT R0, R58.reuse, 0xffff0000, RZ, 0xc0, !PT ;  /* 0xffff00003a007812 */ /* 0x040fe200078ec0ff */
[----:B------:R-:W-:Y:S01]  /*6a00*/  FMUL R24, R47, R28 ;  /* 0x0000001c2f187220 */ /* 0x000fe20000400000 */
[----:B------:R-:W-:Y:S01]  /*6a10*/  SHF.L.U32 R2, R59, 0x10, RZ ;  /* 0x000000103b027819 */ /* 0x000fe200000006ff */
[C---:B------:R-:W-:Y:S01]  /*6a20*/  FMUL R28, R47.reuse, R32 ;  /* 0x000000202f1c7220 */ /* 0x040fe20000400000 */
[----:B------:R-:W-:Y:S01]  /*6a30*/  SHF.L.U32 R32, R58, 0x10, RZ ;  /* 0x000000103a207819 */ /* 0x000fe200000006ff */
[----:B------:R-:W-:Y:S01]  /*6a40*/  FMUL R5, R47, R9 ;  /* 0x000000092f057220 */ /* 0x000fe20000400000 */
[C---:B------:R-:W-:Y:S01]  /*6a50*/  FFMA R3, R49.reuse, R50, R3 ;  /* 0x0000003231037223 */ /* 0x040fe20000000003 */
[----:B------:R-:W-:Y:S01]  /*6a60*/  FFMA R7, R49, R51, R7 ;  /* 0x0000003331077223 */ /* 0x000fe20000000007 */
[----:B------:R-:W-:Y:S01]  /*6a70*/  FMUL R6, R47, R10 ;  /* 0x0000000a2f067220 */ /* 0x000fe20000400000 */
[----:B------:R-:W-:Y:S01]  /*6a80*/  FFMA R4, R49, R32, R4 ;  /* 0x0000002031047223 */ /* 0x000fe20000000004 */
[----:B------:R-:W-:Y:S01]  /*6a90*/  LOP3.LUT R32, R59, 0xffff0000, RZ, 0xc0, !PT ;  /* 0xffff00003b207812 */ /* 0x000fe200078ec0ff */
[----:B------:R-:W-:Y:S01]  /*6aa0*/  FFMA R5, R49, R0, R5 ;  /* 0x0000000031057223 */ /* 0x000fe20000000005 */
[C---:B------:R-:W-:Y:S01]  /*6ab0*/  SHF.L.U32 R0, R60.reuse, 0x10, RZ ;  /* 0x000000103c007819 */ /* 0x040fe200000006ff */
[----:B------:R-:W-:Y:S01]  /*6ac0*/  FMUL R11, R47, R11 ;  /* 0x0000000b2f0b7220 */ /* 0x000fe20000400000 */
[----:B------:R-:W-:Y:S01]  /*6ad0*/  F2FP.BF16.F32.PACK_AB R53, R7, R3 ;  /* 0x000000030735723e */ /* 0x000fe200000010ff */
[C---:B------:R-:W-:Y:S01]  /*6ae0*/  FFMA R6, R49.reuse, R2, R6 ;  /* 0x0000000231067223 */ /* 0x040fe20000000006 */
[----:B------:R-:W-:Y:S01]  /*6af0*/  LOP3.LUT R2, R60, 0xffff0000, RZ, 0xc0, !PT ;  /* 0xffff00003c027812 */ /* 0x000fe200078ec0ff */
[----:B------:R-:W-:Y:S01]  /*6b00*/  FFMA R11, R49, R32, R11 ;  /* 0x00000020310b7223 */ /* 0x000fe2000000000b */
[----:B------:R-:W-:Y:S01]  /*6b10*/  SHF.L.U32 R3, R61, 0x10, RZ ;  /* 0x000000103d037819 */ /* 0x000fe200000006ff */
[----:B------:R-:W-:Y:S01]  /*6b20*/  FFMA R8, R49, R0, R8 ;  /* 0x0000000031087223 */ /* 0x000fe20000000008 */
[----:B------:R-:W-:Y:S01]  /*6b30*/  LOP3.LUT R0, R61, 0xffff0000, RZ, 0xc0, !PT ;  /* 0xffff00003d007812 */ /* 0x000fe200078ec0ff */
[----:B------:R-:W-:Y:S01]  /*6b40*/  FMUL R9, R47, R13 ;  /* 0x0000000d2f097220 */ /* 0x000fe20000400000 */
[----:B------:R-:W-:Y:S01]  /*6b50*/  F2FP.BF16.F32.PACK_AB R54, R5, R4 ;  /* 0x000000040536723e */ /* 0x000fe200000010ff */
[----:B------:R-:W-:Y:S01]  /*6b60*/  FMUL R10, R47, R14 ;  /* 0x0000000e2f0a7220 */ /* 0x000fe20000400000 */
[----:B------:R-:W-:Y:S01]  /*6b70*/  F2FP.BF16.F32.PACK_AB R55, R11, R6 ;  /* 0x000000060b37723e */ /* 0x000fe200000010ff */
[----:B------:R-:W-:Y:S01]  /*6b80*/  FMUL R15, R47, R15 ;  /* 0x0000000f2f0f7220 */ /* 0x000fe20000400000 */
[----:B------:R-:W-:Y:S01]  /*6b90*/  SHF.L.U32 R4, R77, 0x10, RZ ;  /* 0x000000104d047819 */ /* 0x000fe200000006ff */
[C---:B------:R-:W-:Y:S01]  /*6ba0*/  FFMA R9, R49.reuse, R2, R9 ;  /* 0x0000000231097223 */ /* 0x040fe20000000009 */
[C---:B------:R-:W-:Y:S01]  /*6bb0*/  SHF.L.U32 R2, R62.reuse, 0x10, RZ ;  /* 0x000000103e027819 */ /* 0x040fe200000006ff */
[C---:B------:R-:W-:Y:S01]  /*6bc0*/  FFMA R10, R49.reuse, R3, R10 ;  /* 0x00000003310a7223 */ /* 0x040fe2000000000a */
[----:B------:R-:W-:Y:S01]  /*6bd0*/  LOP3.LUT R3, R62, 0xffff0000, RZ, 0xc0, !PT ;  /* 0xffff00003e037812 */ /* 0x000fe200078ec0ff */
[----:B------:R-:W-:Y:S01]  /*6be0*/  FFMA R15, R49, R0, R15 ;  /* 0x00000000310f7223 */ /* 0x000fe2000000000f */
[----:B------:R-:W-:Y:S01]  /*6bf0*/  SHF.L.U32 R0, R63, 0x10, RZ ;  /* 0x000000103f007819 */ /* 0x000fe200000006ff */
[----:B------:R-:W-:Y:S01]  /*6c00*/  FMUL R13, R47, R17 ;  /* 0x000000112f0d7220 */ /* 0x000fe20000400000 */
[----:B------:R-:W-:Y:S01]  /*6c10*/  F2FP.BF16.F32.PACK_AB R8, R9, R8 ;  /* 0x000000080908723e */ /* 0x000fe200000010ff */
[----:B------:R-:W-:Y:S01]  /*6c20*/  FMUL R14, R47, R18 ;  /* 0x000000122f0e7220 */ /* 0x000fe20000400000 */
[----:B------:R-:W-:Y:S01]  /*6c30*/  F2FP.BF16.F32.PACK_AB R9, R15, R10 ;  /* 0x0000000a0f09723e */ /* 0x000fe200000010ff */
[----:B------:R-:W-:Y:S01]  /*6c40*/  FFMA R12, R49, R2, R12 ;  /* 0x00000002310c7223 */ /* 0x000fe2000000000c */
[----:B------:R-:W-:Y:S01]  /*6c50*/  LOP3.LUT R2, R63, 0xffff0000, RZ, 0xc0, !PT ;  /* 0xffff00003f027812 */ /* 0x000fe200078ec0ff */
[----:B------:R-:W-:Y:S01]  /*6c60*/  FFMA R13, R49, R3, R13 ;  /* 0x00000003310d7223 */ /* 0x000fe2000000000d */
[----:B------:R-:W-:Y:S01]  /*6c70*/  SHF.L.U32 R3, R69, 0x10, RZ ;  /* 0x0000001045037819 */ /* 0x000fe200000006ff */
[----:B------:R-:W-:Y:S01]  /*6c80*/  FFMA R14, R49, R0, R14 ;  /* 0x00000000310e7223 */ /* 0x000fe2000000000e */
[C---:B------:R-:W-:Y:S01]  /*6c90*/  SHF.L.U32 R0, R68.reuse, 0x10, RZ ;  /* 0x0000001044007819 */ /* 0x040fe200000006ff */
[----:B------:R-:W-:Y:S01]  /*6ca0*/  FMUL R19, R47, R19 ;  /* 0x000000132f137220 */ /* 0x000fe20000400000 */
[----:B------:R-:W-:Y:S01]  /*6cb0*/  F2FP.BF16.F32.PACK_AB R10, R13, R12 ;  /* 0x0000000c0d0a723e */ /* 0x000fe200000010ff */
[----:B------:R-:W-:Y:S01]  /*6cc0*/  FMUL R17, R47, R21 ;  /* 0x000000152f117220 */ /* 0x000fe20000400000 */
[----:B------:R-:W-:Y:S01]  /*6cd0*/  LOP3.LUT R5, R79, 0xffff0000, RZ, 0xc0, !PT ;  /* 0xffff00004f057812 */ /* 0x000fe200078ec0ff */
[C---:B------:R-:W-:Y:S01]  /*6ce0*/  FFMA R19, R49.reuse, R2, R19 ;  /* 0x0000000231137223 */ /* 0x040fe20000000013 */
[----:B------:R-:W-:Y:S01]  /*6cf0*/  LOP3.LUT R2, R68, 0xffff0000, RZ, 0xc0, !PT ;  /* 0xffff000044027812 */ /* 0x000fe200078ec0ff */
[----:B------:R1:W-:Y:S01]  /*6d00*/  STS.128 [R100+0x2000], R52 ;  /* 0x0020003464007388 */ /* 0x0003e20000000c00 */
[----:B------:R-:W-:Y:S01]  /*6d10*/  FFMA R16, R49, R0, R16 ;  /* 0x0000000031107223 */ /* 0x000fe20000000010 */
[----:B------:R-:W-:Y:S01]  /*6d20*/  LOP3.LUT R0, R69, 0xffff0000, RZ, 0xc0, !PT ;  /* 0xffff000045007812 */ /* 0x000fe200078ec0ff */
[----:B------:R-:W-:Y:S01]  /*6d30*/  FMUL R18, R47, R22 ;  /* 0x000000162f127220 */ /* 0x000fe20000400000 */
[----:B------:R-:W-:Y:S01]  /*6d40*/  F2FP.BF16.F32.PACK_AB R11, R19, R14 ;  /* 0x0000000e130b723e */ /* 0x000fe200000010ff */
[----:B------:R-:W-:Y:S01]  /*6d50*/  FMUL R23, R47, R23 ;  /* 0x000000172f177220 */ /* 0x000fe20000400000 */
[C---:B------:R-:W-:Y:S01]  /*6d60*/  FFMA R17, R49.reuse, R2, R17 ;  /* 0x0000000231117223 */ /* 0x040fe20000000011 */
[C---:B------:R-:W-:Y:S01]  /*6d70*/  SHF.L.U32 R2, R70.reuse, 0x10, RZ ;  /* 0x0000001046027819 */ /* 0x040fe200000006ff */
[----:B------:R-:W-:Y:S01]  /*6d80*/  FFMA R18, R49, R3, R18 ;  /* 0x0000000331127223 */ /* 0x000fe20000000012 */
[----:B------:R-:W-:Y:S01]  /*6d90*/  SHF.L.U32 R3, R71, 0x10, RZ ;  /* 0x0000001047037819 */ /* 0x000fe200000006ff */
[----:B------:R1:W-:Y:S01]  /*6da0*/  STS.128 [R99+0x2010], R8 ;  /* 0x0020100863007388 */ /* 0x0003e20000000c00 */
[----:B------:R-:W-:Y:S01]  /*6db0*/  F2FP.BF16.F32.PACK_AB R16, R17, R16 ;  /* 0x000000101110723e */ /* 0x000fe200000010ff */
[----:B------:R-:W-:Y:S01]  /*6dc0*/  FFMA R23, R49, R0, R23 ;  /* 0x0000000031177223 */ /* 0x000fe20000000017 */
[----:B------:R-:W-:Y:S01]  /*6dd0*/  LOP3.LUT R0, R70, 0xffff0000, RZ, 0xc0, !PT ;  /* 0xffff000046007812 */ /* 0x000fe200078ec0ff */
[C---:B------:R-:W-:Y:S01]  /*6de0*/  FMUL R21, R47.reuse, R25 ;  /* 0x000000192f157220 */ /* 0x040fe20000400000 */
[----:B------:R-:W-:Y:S01]  /*6df0*/  FMUL R22, R47, R26 ;  /* 0x0000001a2f167220 */ /* 0x000fe20000400000 */
[C---:B------:R-:W-:Y:S01]  /*6e00*/  FFMA R20, R49.reuse, R2, R20 ;  /* 0x0000000231147223 */ /* 0x040fe20000000014 */
[C---:B------:R-:W-:Y:S01]  /*6e10*/  SHF.L.U32 R2, R76.reuse, 0x10, RZ ;  /* 0x000000104c027819 */ /* 0x040fe200000006ff */
[----:B------:R-:W-:Y:S01]  /*6e20*/  FFMA R21, R49, R0, R21 ;  /* 0x0000000031157223 */ /* 0x000fe20000000015 */
[----:B------:R-:W-:Y:S01]  /*6e30*/  LOP3.LUT R0, R71, 0xffff0000, RZ, 0xc0, !PT ;  /* 0xffff000047007812 */ /* 0x000fe200078ec0ff */
[----:B------:R-:W-:Y:S01]  /*6e40*/  FFMA R22, R49, R3, R22 ;  /* 0x0000000331167223 */ /* 0x000fe20000000016 */
[C---:B------:R-:W-:Y:S01]  /*6e50*/  FMUL R27, R47.reuse, R27 ;  /* 0x0000001b2f1b7220 */ /* 0x040fe20000400000 */
[----:B------:R-:W-:Y:S01]  /*6e60*/  LOP3.LUT R3, R76, 0xffff0000, RZ, 0xc0, !PT ;  /* 0xffff00004c037812 */ /* 0x000fe200078ec0ff */
[C---:B------:R-:W-:Y:S01]  /*6e70*/  FMUL R25, R47.reuse, R29 ;  /* 0x0000001d2f197220 */ /* 0x040fe20000400000 */
[----:B------:R-:W-:Y:S01]  /*6e80*/  FMUL R26, R47, R30 ;  /* 0x0000001e2f1a7220 */ /* 0x000fe20000400000 */
[C---:B------:R-:W-:Y:S01]  /*6e90*/  FFMA R27, R49.reuse, R0, R27 ;  /* 0x00000000311b7223 */ /* 0x040fe2000000001b */
[----:B------:R-:W-:Y:S01]  /*6ea0*/  FFMA R24, R49, R2, R24 ;  /* 0x0000000231187223 */ /* 0x000fe20000000018 */
[----:B------:R-:W-:Y:S01]  /*6eb0*/  LOP3.LUT R0, R77, 0xffff0000, RZ, 0xc0, !PT ;  /* 0xffff00004d007812 */ /* 0x000fe200078ec0ff */
[----:B------:R-:W-:Y:S01]  /*6ec0*/  FFMA R25, R49, R3, R25 ;  /* 0x0000000331197223 */ /* 0x000fe20000000019 */
[----:B------:R-:W-:Y:S01]  /*6ed0*/  FMUL R31, R47, R31 ;  /* 0x0000001f2f1f7220 */ /* 0x000fe20000400000 */
[C---:B------:R-:W-:Y:S01]  /*6ee0*/  SHF.L.U32 R2, R78.reuse, 0x10, RZ ;  /* 0x000000104e027819 */ /* 0x040fe200000006ff */
[----:B------:R-:W-:Y:S01]  /*6ef0*/  FFMA R26, R49, R4, R26 ;  /* 0x00000004311a7223 */ /* 0x000fe2000000001a */
[----:B------:R-:W-:Y:S01]  /*6f00*/  LOP3.LUT R3, R78, 0xffff0000, RZ, 0xc0, !PT ;  /* 0xffff00004e037812 */ /* 0x000fe200078ec0ff */
[----:B------:R-:W-:Y:S01]  /*6f10*/  FMUL R29, R47, R33 ;  /* 0x000000212f1d7220 */ /* 0x000fe20000400000 */
[----:B------:R-:W-:Y:S01]  /*6f20*/  SHF.L.U32 R4, R79, 0x10, RZ ;  /* 0x000000104f047819 */ /* 0x000fe200000006ff */
[----:B------:R-:W-:Y:S01]  /*6f30*/  FMUL R30, R47, R34 ;  /* 0x000000222f1e7220 */ /* 0x000fe20000400000 */
[----:B------:R-:W-:Y:S01]  /*6f40*/  F2FP.BF16.F32.PACK_AB R17, R23, R18 ;  /* 0x000000121711723e */ /* 0x000fe200000010ff */
[----:B------:R-:W-:Y:S01]  /*6f50*/  FFMA R31, R49, R0, R31 ;  /* 0x00000000311f7223 */ /* 0x000fe2000000001f */
[----:B------:R-:W-:Y:S01]  /*6f60*/  FMUL R35, R47, R35 ;  /* 0x000000232f237220 */ /* 0x000fe20000400000 */
[----:B------:R-:W-:Y:S01]  /*6f70*/  F2FP.BF16.F32.PACK_AB R18, R21, R20 ;  /* 0x000000141512723e */ /* 0x000fe200000010ff */
[----:B------:R-:W-:Y:S01]  /*6f80*/  FFMA R28, R49, R2, R28 ;  /* 0x00000002311c7223 */ /* 0x000fe2000000001c */
[----:B------:R-:W-:Y:S01]  /*6f90*/  F2FP.BF16.F32.PACK_AB R19, R27, R22 ;  /* 0x000000161b13723e */ /* 0x000fe200000010ff */
[C---:B------:R-:W-:Y:S01]  /*6fa0*/  FFMA R29, R49.reuse, R3, R29 ;  /* 0x00000003311d7223 */ /* 0x040fe2000000001d */
[C---:B------:R-:W-:Y:S01]  /*6fb0*/  FFMA R30, R49.reuse, R4, R30 ;  /* 0x00000004311e7223 */ /* 0x040fe2000000001e */
[----:B------:R-:W-:Y:S01]  /*6fc0*/  FFMA R35, R49, R5, R35 ;  /* 0x0000000531237223 */ /* 0x000fe20000000023 */
[----:B------:R-:W-:Y:S01]  /*6fd0*/  F2FP.BF16.F32.PACK_AB R24, R25, R24 ;  /* 0x000000181918723e */ /* 0x000fe200000010ff */
[----:B------:R1:W-:Y:S01]  /*6fe0*/  STS.128 [R98+0x2020], R16 ;  /* 0x0020201062007388 */ /* 0x0003e20000000c00 */
[----:B------:R-:W-:Y:S02]  /*6ff0*/  F2FP.BF16.F32.PACK_AB R25, R31, R26 ;  /* 0x0000001a1f19723e */ /* 0x000fe400000010ff */
[----:B------:R-:W-:Y:S02]  /*7000*/  F2FP.BF16.F32.PACK_AB R26, R29, R28 ;  /* 0x0000001c1d1a723e */ /* 0x000fe400000010ff */
[----:B------:R-:W-:Y:S02]  /*7010*/  F2FP.BF16.F32.PACK_AB R27, R35, R30 ;  /* 0x0000001e231b723e */ /* 0x000fe400000010ff */
[----:B------:R-:W-:Y:S02]  /*7020*/  LEA R0, R65, UR48, 0x3 ;  /* 0x0000003041007c11 */ /* 0x000fe4000f8e18ff */
[----:B------:R-:W-:Y:S01]  /*7030*/  @P6 SHF.L.U32 R2, R97, 0x1f, RZ ;  /* 0x0000001f61026819 */ /* 0x000fe200000006ff */
        /* <DEDUP_REMOVED lines=9> */
[----:B------:R-:W-:Y:S02]  /*70d0*/  UIADD3 UR8, UP0, UPT, UR52, 0x680, URZ ;  /* 0x0000068034087890 */ /* 0x000fe4000ff1e0ff */
[----:B------:R-:W-:Y:S02]  /*70e0*/  UIADD3 UR5, UPT, UPT, UR41, 0x20, URZ ;  /* 0x0000002029057890 */ /* 0x000fe4000fffe0ff */
[----:B------:R-:W-:Y:S02]  /*70f0*/  UIADD3 UR4, UPT, UPT, UR48, 0x2200, URZ ;  /* 0x0000220030047890 */ /* 0x000fe4000fffe0ff */
[----:B------:R-:W-:Y:S01]  /*7100*/  UIADD3.X UR9, UPT, UPT, URZ, UR53, URZ, UP0, !UPT ;  /* 0x00000035ff097290 */ /* 0x000fe200087fe4ff */
[----:B------:R-:W-:Y:S01]  /*7110*/  UMOV UR6, UR42 ;  /* 0x0000002a00067c82 */ /* 0x000fe20008000000 */
[----:B------:R-:W-:Y:S07]  /*7120*/  UMOV UR7, UR36 ;  /* 0x0000002400077c82 */ /* 0x000fee0008000000 */
[----:B------:R2:W-:Y:S01]  /*7130*/  UTMASTG.3D [UR4], [UR8] ;  /* 0x00000004080073b5 */ /* 0x0005e20008010000 */
[----:B------:R0:W-:Y:S01]  /*7140*/  UTMACMDFLUSH ;  /* 0x00000000000079b7 */ /* 0x0001e20000000000 */
[----:B--2---:R-:W-:Y:S04]  /*7150*/  DEPBAR.LE SB0, 0x1 ;  /* 0x000080400000791a */ /* 0x004fe80000000000 */
.L_x_109:
[----:B------:R-:W-:Y:S05]  /*7160*/  BSYNC.RECONVERGENT B0 ;  /* 0x0000000000007941 */ /* 0x000fea0003800200 */
.L_x_108:
[----:B------:R-:W-:Y:S01]  /*7170*/  BAR.SYNC.DEFER_BLOCKING 0x1, 0x80 ;  /* 0x0042000000007b1d */ /* 0x000fe20000010000 */
[----:B------:R-:W-:Y:S04]  /*7180*/  UIADD3 UR40, UPT, UPT, UR51, 0x1, URZ ;  /* 0x0000000133287890 */ /* 0x000fe8000fffe0ff */
[----:B------:R-:W-:Y:S04]  /*7190*/  UISETP.NE.AND UP0, UPT, UR40, 0x4, UPT ;  /* 0x000000042800788c */ /* 0x000fe8000bf05270 */
[----:B------:R-:W-:Y:S01]  /*71a0*/  USEL UR40, UR40, URZ, UP0 ;  /* 0x000000ff28287287 */ /* 0x000fe20008000000 */
[----:B------:R2:W-:Y:S01]  /*71b0*/  @P6 SYNCS.ARRIVE.TRANS64.RED.A1T0 RZ, [R72+URZ], RZ ;  /* 0x000000ff48ff69a7 */ /* 0x0005e200081004ff */
[----:B------:R-:W-:Y:S01]  /*71c0*/  BSSY B1, `(.L_x_110) ;  /* 0x0000017000017945 */ /* 0x000fe20003800000 */
[----:B------:R-:W4:Y:S02]  /*71d0*/  @P6 SYNCS.PHASECHK.TRANS64.TRYWAIT P0, [R0+URZ+0x50], R2 ;  /* 0x00005002000065a7 */ /* 0x000f2400080011ff */
[----:B----4-:R-:W-:Y:S01]  /*71e0*/  @P6 SEL R66, RZ, 0x1, !P0 ;  /* 0x00000001ff426807 */ /* 0x010fe20004000000 */
[----:B--2---:R-:W-:Y:S06]  /*71f0*/  @!P6 BRA `(.L_x_111) ;  /* 0x00000000004ce947 */ /* 0x004fec0003800000 */
        /* <DEDUP_REMOVED lines=9> */
[----:B------:R-:W-:Y:S04]  /*7290*/  SHF.L.U32 R6, R97, 0x1f, RZ ;  /* 0x0000001f61067819 */ /* 0x000fe800000006ff */
[----:B------:R-:W2:Y:S02]  /*72a0*/  SYNCS.PHASECHK.TRANS64.TRYWAIT P0, [R0+URZ+0x50], R6 ;  /* 0x00005006000075a7 */ /* 0x000ea400080011ff */
[----:B--2---:R-:W-:Y:S05]  /*72b0*/  @!P0 BRA `(.L_x_114) ;  /* 0x00000024007c8947 */ /* 0x004fea0003800000 */
.L_x_113:
[----:B------:R-:W-:Y:S05]  /*72c0*/  BSYNC B0 ;  /* 0x0000000000007941 */ /* 0x000fea0003800000 */
.L_x_112:
[----:B------:R-:W-:Y:S02]  /*72d0*/  ISETP.NE.AND P0, PT, R67, RZ, PT ;  /* 0x000000ff4300720c */ /* 0x000fe40003f05270 */
[----:B------:R-:W-:Y:S11]  /*72e0*/  IADD3 R65, PT, PT, R65, 0x1, RZ ;  /* 0x0000000141417810 */ /* 0x000ff60007ffe0ff */
[----:B------:R4:W1:Y:S04]  /*72f0*/  @P0 LDS.128 R56, [R5] ;  /* 0x0000000005380984 */ /* 0x0008680000000c00 */
[----:B------:R4:W1:Y:S04]  /*7300*/  @P0 LDS.128 R60, [R4+0x10] ;  /* 0x00001000043c0984 */ /* 0x0008680000000c00 */
[----:B------:R4:W1:Y:S04]  /*7310*/  @P0 LDS.128 R68, [R3+0x20] ;  /* 0x0000200003440984 */ /* 0x0008680000000c00 */
[----:B------:R4:W1:Y:S02]  /*7320*/  @P0 LDS.128 R76, [R2+0x30] ;  /* 0x00003000024c0984 */ /* 0x0008640000000c00 */
.L_x_111:
[----:B------:R-:W-:Y:S05]  /*7330*/  BSYNC B1 ;  /* 0x0000000000017941 */ /* 0x000fea0003800000 */
.L_x_110:
        /* <DEDUP_REMOVED lines=21> */
.L_x_115:
        /* <DEDUP_REMOVED lines=146> */
.L_x_117:
[----:B------:R-:W-:Y:S05]  /*7db0*/  BSYNC.RECONVERGENT B0 ;  /* 0x0000000000007941 */ /* 0x000fea0003800200 */
.L_x_116:
        /* <DEDUP_REMOVED lines=21> */
.L_x_121:
[----:B------:R-:W-:Y:S05]  /*7f10*/  BSYNC B0 ;  /* 0x0000000000007941 */ /* 0x000fea0003800000 */
.L_x_120:
[----:B------:R-:W-:Y:S11]  /*7f20*/  ISETP.NE.AND P0, PT, R67, RZ, PT ;  /* 0x000000ff4300720c */ /* 0x000ff60003f05270 */
[----:B------:R-:W-:Y:S02]  /*7f30*/  @!UPT UIADD3 URZ, UPT, UPT, URZ, URZ, URZ ;  /* 0x000000fffffff290 */ /* 0x000fe4000fffe0ff */
[----:B------:R4:W1:Y:S04]  /*7f40*/  @P0 LDS.128 R56, [R4] ;  /* 0x0000000004380984 */ /* 0x0008680000000c00 */
[----:B------:R4:W1:Y:S04]  /*7f50*/  @P0 LDS.128 R60, [R3+0x10] ;  /* 0x00001000033c0984 */ /* 0x0008680000000c00 */
[----:B------:R4:W1:Y:S04]  /*7f60*/  @P0 LDS.128 R68, [R2+0x20] ;  /* 0x0000200002440984 */ /* 0x0008680000000c00 */
[----:B------:R4:W1:Y:S02]  /*7f70*/  @P0 LDS.128 R76, [R65+0x30] ;  /* 0x00003000414c0984 */ /* 0x0008640000000c00 */
.L_x_119:
[----:B------:R-:W-:Y:S05]  /*7f80*/  BSYNC B1 ;  /* 0x0000000000017941 */ /* 0x000fea0003800000 */
.L_x_118:
        /* <DEDUP_REMOVED lines=21> */
.L_x_123:
[----:B------:R-:W-:Y:S01]  /*80e0*/  ISETP.NE.AND P0, PT, R102, RZ, PT ;  /* 0x000000ff6600720c */ /* 0x000fe20003f05270 */
[----:B------:R-:W-:Y:S05]  /*80f0*/  WARPSYNC.ALL ;  /* 0x0000000000007948 */ /* 0x000fea0003800000 */
[----:B------:R-:W-:Y:S01]  /*8100*/  R2UR UR4, R48 ;  /* 0x00000000300472ca */ /* 0x000fe200000e0000 */
[----:B------:R-:W-:Y:S01]  /*8110*/  BSSY.RECONVERGENT B0, `(.L_x_124) ;  /* 0x000008c000007945 */ /* 0x000fe20003800200 */
[----:B------:R-:W-:Y:S02]  /*8120*/  R2UR UR5, R64 ;  /* 0x00000000400572ca */ /* 0x000fe400000e0000 */
[C---:B-1----:R-:W-:Y:S02]  /*8130*/  SHF.L.U32 R0, R56.reuse, 0x10, RZ ;  /* 0x0000001038007819 */ /* 0x042fe400000006ff */
[----:B----4-:R-:W-:Y:S02]  /*8140*/  LOP3.LUT R2, R56, 0xffff0000, RZ, 0xc0, !PT ;  /* 0xffff000038027812 */ /* 0x010fe400078ec0ff */
[C---:B------:R-:W-:Y:S02]  /*8150*/  SHF.L.U32 R3, R57.reuse, 0x10, RZ ;  /* 0x0000001039037819 */ /* 0x040fe400000006ff */
[----:B------:R-:W-:Y:S02]  /*8160*/  LOP3.LUT R48, R57, 0xffff0000, RZ, 0xc0, !PT ;  /* 0xffff000039307812 */ /* 0x000fe400078ec0ff */
[C---:B------:R-:W-:Y:S01]  /*8170*/  SHF.L.U32 R50, R58.reuse, 0x10, RZ ;  /* 0x000000103a327819 */ /* 0x040fe200000006ff */
[----:B------:R-:W1:Y:S01]  /*8180*/  LDTM.x32 R4, tmem[UR4+0x60] ;  /* 0x00006004000479ee */ /* 0x000e6200082c0000 */
[----:B------:R-:W-:Y:S01]  /*8190*/  LOP3.LUT R51, R58, 0xffff0000, RZ, 0xc0, !PT ;  /* 0xffff00003a337812 */ /* 0x000fe200078ec0ff */
[----:B------:R-:W-:Y:S01]  /*81a0*/  NOP ;  /* 0x0000000000007918 */ /* 0x000fe20000000000 */
[C---:B------:R-:W-:Y:S01]  /*81b0*/  SHF.L.U32 R52, R59.reuse, 0x10, RZ ;  /* 0x000000103b347819 */ /* 0x040fe200000006ff */
[----:B------:R-:W-:Y:S01]  /*81c0*/  UIADD3 UR5, UPT, UPT, UR5, 0xe0, URZ ;  /* 0x000000e005057890 */ /* 0x000fe2000fffe0ff */
[----:B------:R-:W-:Y:S02]  /*81d0*/  LOP3.LUT R53, R59, 0xffff0000, RZ, 0xc0, !PT ;  /* 0xffff00003b357812 */ /* 0x000fe400078ec0ff */
[C---:B------:R-:W-:Y:S01]  /*81e0*/  SHF.L.U32 R54, R60.reuse, 0x10, RZ ;  /* 0x000000103c367819 */ /* 0x040fe200000006ff */
[----:B------:R-:W-:Y:S01]  /*81f0*/  UPRMT UR5, UR37, 0x654, UR5 ;  /* 0x0000065425057896 */ /* 0x000fe20008000005 */
[----:B------:R-:W-:Y:S02]  /*8200*/  LOP3.LUT R55, R60, 0xffff0000, RZ, 0xc0, !PT ;  /* 0xffff00003c377812 */ /* 0x000fe400078ec0ff */
[C---:B------:R-:W-:Y:S02]  /*8210*/  SHF.L.U32 R56, R61.reuse, 0x10, RZ ;  /* 0x000000103d387819 */ /* 0x040fe400000006ff */
[----:B------:R-:W-:Y:S02]  /*8220*/  LOP3.LUT R57, R61, 0xffff0000, RZ, 0xc0, !PT ;  /* 0xffff00003d397812 */ /* 0x000fe400078ec0ff */
[C---:B------:R-:W-:Y:S02]  /*8230*/  SHF.L.U32 R58, R62.reuse, 0x10, RZ ;  /* 0x000000103e3a7819 */ /* 0x040fe400000006ff */
[----:B------:R-:W-:Y:S01]  /*8240*/  LOP3.LUT R59, R62, 0xffff0000, RZ, 0xc0, !PT ;  /* 0xffff00003e3b7812 */ /* 0x000fe200078ec0ff */
[----:B-1----:R-:W-:Y:S01]  /*8250*/  SYNCS.ARRIVE.TRANS64.RED.A1T0 RZ, [UR5], RZ ;  /* 0x000000ffffff79a7 */ /* 0x002fe20008100405 */
[C---:B------:R-:W-:Y:S02]  /*8260*/  SHF.L.U32 R60, R63.reuse, 0x10, RZ ;  /* 0x000000103f3c7819 */ /* 0x040fe400000006ff */
[----:B------:R-:W-:Y:S02]  /*8270*/  LOP3.LUT R61, R63, 0xffff0000, RZ, 0xc0, !PT ;  /* 0xffff00003f3d7812 */ /* 0x000fe400078ec0ff */
[C---:B------:R-:W-:Y:S01]  /*8280*/  SHF.L.U32 R62, R68.reuse, 0x10, RZ ;  /* 0x00000010443e7819 */ /* 0x040fe200000006ff */
[C---:B------:R-:W-:Y:S01]  /*8290*/  FMUL R4, R47.reuse, R4 ;  /* 0x000000042f047220 */ /* 0x040fe20000400000 */
[C---:B------:R-:W-:Y:S01]  /*82a0*/  FMUL R5, R47.reuse, R5 ;  /* 0x000000052f057220 */ /* 0x040fe20000400000 */
[----:B------:R-:W-:Y:S01]  /*82b0*/  FMUL R6, R47, R6 ;  /* 0x000000062f067220 */ /* 0x000fe20000400000 */
[----:B------:R-:W-:Y:S01]  /*82c0*/  LOP3.LUT R63, R68, 0xffff0000, RZ, 0xc0, !PT ;  /* 0xffff0000443f7812 */ /* 0x000fe200078ec0ff */
[C---:B------:R-:W-:Y:S01]  /*82d0*/  FFMA R4, R49.reuse, R0, R4 ;  /* 0x0000000031047223 */ /* 0x040fe20000000004 */
[----:B------:R-:W-:Y:S01]  /*82e0*/  FFMA R5, R49, R2, R5 ;  /* 0x0000000231057223 */ /* 0x000fe20000000005 */
[----:B------:R-:W-:Y:S01]  /*82f0*/  SHF.L.U32 R64, R69, 0x10, RZ ;  /* 0x0000001045407819 */ /* 0x000fe200000006ff */
[----:B------:R-:W-:Y:S01]  /*8300*/  FFMA R6, R49, R3, R6 ;  /* 0x0000000331067223 */ /* 0x000fe20000000006 */
[----:B------:R-:W-:Y:S01]  /*8310*/  FMUL R7, R47, R7 ;  /* 0x000000072f077220 */ /* 0x000fe20000400000 */
[----:B------:R-:W-:Y:S01]  /*8320*/  LOP3.LUT R65, R69, 0xffff0000, RZ, 0xc0, !PT ;  /* 0xffff000045417812 */ /* 0x000fe200078ec0ff */
[----:B------:R-:W-:Y:S01]  /*8330*/  FMUL R8, R47, R8 ;  /* 0x000000082f087220 */ /* 0x000fe20000400000 */
[----:B------:R-:W-:Y:S01]  /*8340*/  F2FP.BF16.F32.PACK_AB R4, R5, R4 ;  /* 0x000000040504723e */ /* 0x000fe200000010ff */
[----:B------:R-:W-:Y:S01]  /*8350*/  FFMA R7, R49, R48, R7 ;  /* 0x0000003031077223 */ /* 0x000fe20000000007 */
[----:B------:R-:W-:Y:S01]  /*8360*/  FMUL R9, R47, R9 ;  /* 0x000000092f097220 */ /* 0x000fe20000400000 */
[----:B------:R-:W-:Y:S01]  /*8370*/  FFMA R8, R49, R50, R8 ;  /* 0x0000003231087223 */ /* 0x000fe20000000008 */
[C---:B------:R-:W-:Y:S01]  /*8380*/  SHF.L.U32 R66, R70.reuse, 0x10, RZ ;  /* 0x0000001046427819 */ /* 0x040fe200000006ff */
[----:B------:R-:W-:Y:S01]  /*8390*/  FMUL R0, R47, R10 ;  /* 0x0000000a2f007220 */ /* 0x000fe20000400000 */
[----:B------:R-:W-:Y:S01]  /*83a0*/  F2FP.BF16.F32.PACK_AB R5, R7, R6 ;  /* 0x000000060705723e */ /* 0x000fe200000010ff */
[----:B------:R-:W-:Y:S01]  /*83b0*/  FFMA R9, R49, R51, R9 ;  /* 0x0000003331097223 */ /* 0x000fe20000000009 */
[----:B------:R-:W-:Y:S01]  /*83c0*/  FMUL R2, R47, R11 ;  /* 0x0000000b2f027220 */ /* 0x000fe20000400000 */
[----:B------:R-:W-:Y:S01]  /*83d0*/  FFMA R0, R49, R52, R0 ;  /* 0x0000003431007223 */ /* 0x000fe20000000000 */
[----:B------:R-:W-:Y:S01]  /*83e0*/  LOP3.LUT R67, R70, 0xffff0000, RZ, 0xc0, !PT ;  /* 0xffff000046437812 */ /* 0x000fe200078ec0ff */
[----:B------:R-:W-:Y:S01]  /*83f0*/  FMUL R3, R47, R12 ;  /* 0x0000000c2f037220 */ /* 0x000fe20000400000 */
[----:B------:R-:W-:Y:S01]  /*8400*/  F2FP.BF16.F32.PACK_AB R6, R9, R8 ;  /* 0x000000080906723e */ /* 0x000fe200000010ff */
[----:B------:R-:W-:Y:S01]  /*8410*/  FFMA R2, R49, R53, R2 ;  /* 0x0000003531027223 */ /* 0x000fe20000000002 */
[----:B------:R-:W-:Y:S01]  /*8420*/  FMUL R10, R47, R13 ;  /* 0x0000000d2f0a7220 */ /* 0x000fe20000400000 */
[----:B------:R-:W-:Y:S01]  /*8430*/  FFMA R3, R49, R54, R3 ;  /* 0x0000003631037223 */ /* 0x000fe20000000003 */
[----:B------:R-:W-:Y:S01]  /*8440*/  SHF.L.U32 R68, R71, 0x10, RZ ;  /* 0x0000001047447819 */ /* 0x000fe200000006ff */
[----:B------:R-:W-:Y:S01]  /*8450*/  FMUL R11, R47, R14 ;  /* 0x0000000e2f0b7220 */ /* 0x000fe20000400000 */
[----:B------:R-:W-:Y:S01]  /*8460*/  F2FP.BF16.F32.PACK_AB R7, R2, R0 ;  /* 0x000000000207723e */ /* 0x000fe200000010ff */
[----:B------:R-:W-:Y:S01]  /*8470*/  FFMA R10, R49, R55, R10 ;  /* 0x00000037310a7223 */ /* 0x000fe2000000000a */
[C---:B------:R-:W-:Y:S01]  /*8480*/  FMUL R15, R47.reuse, R15 ;  /* 0x0000000f2f0f7220 */ /* 0x040fe20000400000 */
[C---:B------:R-:W-:Y:S01]  /*8490*/  FMUL R12, R47.reuse, R16 ;  /* 0x000000102f0c7220 */ /* 0x040fe20000400000 */
[----:B------:R-:W-:Y:S01]  /*84a0*/  FMUL R13, R47, R17 ;  /* 0x000000112f0d7220 */ /* 0x000fe20000400000 */
[----:B------:R1:W-:Y:S01]  /*84b0*/  STS.128 [R100+0x6000], R4 ;  /* 0x0060000464007388 */ /* 0x0003e20000000c00 */
[----:B------:R-:W-:Y:S01]  /*84c0*/  LOP3.LUT R69, R71, 0xffff0000, RZ, 0xc0, !PT ;  /* 0xffff000047457812 */ /* 0x000fe200078ec0ff */
[C---:B------:R-:W-:Y:S01]  /*84d0*/  FFMA R11, R49.reuse, R56, R11 ;  /* 0x00000038310b7223 */ /* 0x040fe2000000000b */
[----:B------:R-:W-:Y:S01]  /*84e0*/  SHF.L.U32 R70, R76, 0x10, RZ ;  /* 0x000000104c467819 */ /* 0x000fe200000006ff */
[C---:B------:R-:W-:Y:S01]  /*84f0*/  FFMA R15, R49.reuse, R57, R15 ;  /* 0x00000039310f7223 */ /* 0x040fe2000000000f */
[----:B------:R-:W-:Y:S01]  /*8500*/  F2FP.BF16.F32.PACK_AB R8, R10, R3 ;  /* 0x000000030a08723e */ /* 0x000fe200000010ff */
[C---:B------:R-:W-:Y:S01]  /*8510*/  FFMA R12, R49.reuse, R58, R12 ;  /* 0x0000003a310c7223 */ /* 0x040fe2000000000c */
[----:B------:R-:W-:Y:S01]  /*8520*/  FFMA R13, R49, R59, R13 ;  /* 0x0000003b310d7223 */ /* 0x000fe2000000000d */
[C---:B------:R-:W-:Y:S01]  /*8530*/  FMUL R14, R47.reuse, R18 ;  /* 0x000000122f0e7220 */ /* 0x040fe20000400000 */
[C---:B------:R-:W-:Y:S01]  /*8540*/  FMUL R19, R47.reuse, R19 ;  /* 0x000000132f137220 */ /* 0x040fe20000400000 */
[C---:B------:R-:W-:Y:S01]  /*8550*/  FMUL R16, R47.reuse, R20 ;  /* 0x000000142f107220 */ /* 0x040fe20000400000 */
[----:B------:R-:W-:Y:S01]  /*8560*/  FMUL R17, R47, R21 ;  /* 0x000000152f117220 */ /* 0x000fe20000400000 */
[----:B------:R-:W-:Y:S01]  /*8570*/  FFMA R14, R49, R60, R14 ;  /* 0x0000003c310e7223 */ /* 0x000fe2000000000e */
        /* <DEDUP_REMOVED lines=9> */
[----:B------:R-:W-:Y:S01]  /*8610*/  F2FP.BF16.F32.PACK_AB R9, R15, R11 ;  /* 0x0000000b0f09723e */ /* 0x000fe200000010ff */
[----:B------:R-:W-:Y:S01]  /*8620*/  FFMA R23, R49, R65, R23 ;  /* 0x0000004131177223 */ /* 0x000fe20000000017 */
[----:B------:R-:W-:Y:S01]  /*8630*/  FMUL R27, R47, R27 ;  /* 0x0000001b2f1b7220 */ /* 0x000fe20000400000 */
[----:B------:R-:W-:Y:S01]  /*8640*/  F2FP.BF16.F32.PACK_AB R10, R13, R12 ;  /* 0x0000000c0d0a723e */ /* 0x000fe200000010ff */
[----:B------:R-:W-:Y:S01]  /*8650*/  FFMA R20, R49, R66, R20 ;  /* 0x0000004231147223 */ /* 0x000fe20000000014 */
[----:B------:R-:W-:Y:S01]  /*8660*/  F2FP.BF16.F32.PACK_AB R11, R19, R14 ;  /* 0x0000000e130b723e */ /* 0x000fe200000010ff */
[----:B------:R-:W-:Y:S01]  /*8670*/  FMUL R24, R47, R28 ;  /* 0x0000001c2f187220 */ /* 0x000fe20000400000 */
[----:B------:R-:W-:Y:S01]  /*8680*/  LOP3.LUT R71, R76, 0xffff0000, RZ, 0xc0, !PT ;  /* 0xffff00004c477812 */ /* 0x000fe200078ec0ff */
[----:B------:R-:W-:Y:S01]  /*8690*/  FFMA R21, R49, R67, R21 ;  /* 0x0000004331157223 */ /* 0x000fe20000000015 */
[----:B------:R-:W-:Y:S01]  /*86a0*/  SHF.L.U32 R72, R77, 0x10, RZ ;  /* 0x000000104d487819 */ /* 0x000fe200000006ff */
[----:B------:R1:W-:Y:S01]  /*86b0*/  STS.128 [R99+0x6010], R8 ;  /* 0x0060100863007388 */ /* 0x0003e20000000c00 */
[----:B------:R-:W-:Y:S01]  /*86c0*/  FMUL R25, R47, R29 ;  /* 0x0000001d2f197220 */ /* 0x000fe20000400000 */
[----:B------:R-:W-:Y:S01]  /*86d0*/  FFMA R22, R49, R68, R22 ;  /* 0x0000004431167223 */ /* 0x000fe20000000016 */
[----:B------:R-:W-:Y:S01]  /*86e0*/  LOP3.LUT R73, R77, 0xffff0000, RZ, 0xc0, !PT ;  /* 0xffff00004d497812 */ /* 0x000fe200078ec0ff */
[----:B------:R-:W-:Y:S01]  /*86f0*/  FMUL R26, R47, R30 ;  /* 0x0000001e2f1a7220 */ /* 0x000fe20000400000 */
[----:B------:R-:W-:Y:S01]  /*8700*/  FFMA R27, R49, R69, R27 ;  /* 0x00000045311b7223 */ /* 0x000fe2000000001b */
[C---:B------:R-:W-:Y:S01]  /*8710*/  SHF.L.U32 R74, R78.reuse, 0x10, RZ ;  /* 0x000000104e4a7819 */ /* 0x040fe200000006ff */
[----:B------:R-:W-:Y:S01]  /*8720*/  FMUL R31, R47, R31 ;  /* 0x0000001f2f1f7220 */ /* 0x000fe20000400000 */
[----:B------:R-:W-:Y:S01]  /*8730*/  FFMA R24, R49, R70, R24 ;  /* 0x0000004631187223 */ /* 0x000fe20000000018 */
[----:B------:R-:W-:Y:S01]  /*8740*/  LOP3.LUT R75, R78, 0xffff0000, RZ, 0xc0, !PT ;  /* 0xffff00004e4b7812 */ /* 0x000fe200078ec0ff */
[----:B------:R-:W-:Y:S01]  /*8750*/  FMUL R28, R47, R32 ;  /* 0x000000202f1c7220 */ /* 0x000fe20000400000 */
[----:B------:R-:W-:Y:S01]  /*8760*/  FFMA R25, R49, R71, R25 ;  /* 0x0000004731197223 */ /* 0x000fe20000000019 */
[----:B------:R-:W-:Y:S01]  /*8770*/  SHF.L.U32 R76, R79, 0x10, RZ ;  /* 0x000000104f4c7819 */ /* 0x000fe200000006ff */
[----:B------:R-:W-:Y:S01]  /*8780*/  FMUL R29, R47, R33 ;  /* 0x000000212f1d7220 */ /* 0x000fe20000400000 */
[----:B------:R-:W-:Y:S01]  /*8790*/  F2FP.BF16.F32.PACK_AB R16, R17, R16 ;  /* 0x000000101110723e */ /* 0x000fe200000010ff */
[----:B------:R-:W-:Y:S01]  /*87a0*/  FFMA R26, R49, R72, R26 ;  /* 0x00000048311a7223 */ /* 0x000fe2000000001a */
[----:B------:R-:W-:Y:S01]  /*87b0*/  LOP3.LUT R77, R79, 0xffff0000, RZ, 0xc0, !PT ;  /* 0xffff00004f4d7812 */ /* 0x000fe200078ec0ff */
        /* <DEDUP_REMOVED lines=33> */
.L_x_125:
[----:B------:R-:W-:Y:S05]  /*89d0*/  BSYNC.RECONVERGENT B0 ;  /* 0x0000000000007941 */ /* 0x000fea0003800200 */
.L_x_124:
[----:B------:R-:W-:Y:S01]  /*89e0*/  BAR.SYNC.DEFER_BLOCKING 0x1, 0x80 ;  /* 0x0042000000007b1d */ /* 0x000fe20000010000 */
[----:B------:R-:W-:Y:S01]  /*89f0*/  UISETP.NE.AND UP0, UPT, UR49, -0x4, UPT ;  /* 0xfffffffc3100788c */ /* 0x000fe2000bf05270 */
[----:B------:R-:W-:Y:S08]  /*8a00*/  IADD3 R45, PT, PT, R45, 0x1, RZ ;  /* 0x000000012d2d7810 */ /* 0x000ff00007ffe0ff */
[----:B------:R-:W-:Y:S05]  /*8a10*/  BRA.U !UP0, `(.L_x_126) ;  /* 0x0000000108287547 */ /* 0x000fea000b800000 */
[----:B------:R-:W-:Y:S01]  /*8a20*/  ISETP.NE.AND P0, PT, R107, RZ, PT ;  /* 0x000000ff6b00720c */ /* 0x000fe20003f05270 */
[----:B------:R-:W-:Y:S01]  /*8a30*/  IMAD.U32 R2, RZ, RZ, UR51 ;  /* 0x00000033ff027e24 */ /* 0x000fe2000f8e00ff */
[----:B------:R-:W-:Y:S01]  /*8a40*/  UIADD3 UR51, UPT, UPT, UR51, 0x1, URZ ;  /* 0x0000000133337890 */ /* 0x000fe2000fffe0ff */
[----:B------:R-:W-:Y:S03]  /*8a50*/  IMAD.U32 R0, RZ, RZ, UR37 ;  /* 0x00000025ff007e24 */ /* 0x000fe6000f8e00ff */
[----:B------:R-:W-:Y:S04]  /*8a60*/  UISETP.NE.AND UP0, UPT, UR51, 0x4, UPT ;  /* 0x000000043300788c */ /* 0x000fe8000bf05270 */
[----:B------:R-:W-:Y:S03]  /*8a70*/  USEL UR51, UR51, URZ, UP0 ;  /* 0x000000ff33337287 */ /* 0x000fe60008000000 */
[----:B------:R-:W-:Y:S05]  /*8a80*/  @P0 LEA R2, R2, UR48, 0x3 ;  /* 0x0000003002020c11 */ /* 0x000fea000f8e18ff */
[----:B------:R-:W-:Y:S05]  /*8a90*/  @P0 VIADD R2, R2, 0x70 ;  /* 0x0000007002020836 */ /* 0x000fea0000000000 */
[----:B------:R-:W-:Y:S04]  /*8aa0*/  @P0 PRMT R0, R0, 0x654, R2 ;  /* 0x0000065400000816 */ /* 0x000fe80000000002 */
[----:B------:R2:W-:Y:S03]  /*8ab0*/  @P0 SYNCS.ARRIVE.TRANS64.RED.A1T0 RZ, [R0+URZ], RZ ;  /* 0x000000ff00ff09a7 */ /* 0x0005e600081004ff */
.L_x_126:
[----:B------:R-:W-:Y:S01]  /*8ac0*/  ISETP.NE.AND P2, PT, R103, RZ, PT ;  /* 0x000000ff6700720c */ /* 0x000fe20003f45270 */
[----:B------:R-:W-:Y:S01]  /*8ad0*/  UIADD3 UR49, UPT, UPT, UR49, 0x4, URZ ;  /* 0x0000000431317890 */ /* 0x000fe2000fffe0ff */
[----:B------:R-:W-:Y:S01]  /*8ae0*/  ISETP.NE.AND P0, PT, R105, 0x2, PT ;  /* 0x000000026900780c */ /* 0x000fe20003f05270 */
[----:B------:R-:W-:Y:S01]  /*8af0*/  IMAD.IADD R14, R43, 0x1, R86 ;  /* 0x000000012b0e7824 */ /* 0x000fe200078e0256 */
[----:B------:R-:W-:Y:S01]  /*8b00*/  ISETP.NE.AND P1, PT, R45, 0x4, PT ;  /* 0x000000042d00780c */ /* 0x000fe20003f25270 */
[----:B------:R-:W-:Y:S01]  /*8b10*/  IMAD.IADD R15, R44, 0x1, R87 ;  /* 0x000000012c0f7824 */ /* 0x000fe200078e0257 */
[----:B------:R-:W-:Y:S02]  /*8b20*/  SEL R2, RZ, 0x1, P0 ;  /* 0x00000001ff027807 */ /* 0x000fe40000000000 */
[----:B--2---:R-:W-:Y:S02]  /*8b30*/  SEL R0, RZ, 0x1, P1 ;  /* 0x00000001ff007807 */ /* 0x004fe40000800000 */
[----:B------:R-:W-:Y:S02]  /*8b40*/  LOP3.LUT R95, R95, R2, RZ, 0x3c, !PT ;  /* 0x000000025f5f7212 */ /* 0x000fe400078e3cff */
[----:B------:R-:W-:Y:S02]  /*8b50*/  LOP3.LUT R96, R96, R0, RZ, 0x3c, !PT ;  /* 0x0000000060607212 */ /* 0x000fe400078e3cff */
[----:B------:R-:W-:Y:S02]  /*8b60*/  @P2 R2UR UR36, R94 ;  /* 0x000000005e2422ca */ /* 0x000fe400000e0000 */
[----:B------:R-:W-:Y:S02]  /*8b70*/  SEL R105, R105, RZ, P0 ;  /* 0x000000ff69697207 */ /* 0x000fe40000000000 */
[----:B------:R-:W-:Y:S01]  /*8b80*/  SEL R45, R45, RZ, P1 ;  /* 0x000000ff2d2d7207 */ /* 0x000fe20000800000 */
[----:B------:R-:W-:Y:S10]  /*8b90*/  @P2 BRA `(.L_x_127) ;  /* 0xffffffc000502947 */ /* 0x000ff4000383ffff */
[----:B------:R-:W-:-:S09]  /*8ba0*/  UISETP.NE.AND UP0, UPT, UR50, URZ, UPT ;  /* 0x000000ff3200728c */ /* 0x000fd2000bf05270 */
[----:B------:R-:W-:Y:S05]  /*8bb0*/  BRA.U !UP0, `(.L_x_128) ;  /* 0x0000000108487547 */ /* 0x000fea000b800000 */
[----:B------:R-:W2:Y:S02]  /*8bc0*/  LDCU.64 UR4, c[0x0][0x890] ;  /* 0x00011200ff0477ac */ /* 0x000ea40008000a00 */
[----:B--2---:R-:W-:-:S04]  /*8bd0*/  UISETP.NE.U32.AND UP0, UPT, UR4, URZ, UPT ;  /* 0x000000ff0400728c */ /* 0x004fc8000bf05070 */
[----:B------:R-:W-:-:S09]  /*8be0*/  UISETP.NE.AND.EX UP0, UPT, UR5, URZ, UPT, UP0 ;  /* 0x000000ff0500728c */ /* 0x000fd2000bf05300 */
[----:B------:R-:W-:Y:S05]  /*8bf0*/  BRA.U UP0, `(.L_x_129) ;  /* 0x00000001000c7547 */ /* 0x000fea000b800000 */
[----:B------:R-:W-:-:S13]  /*8c00*/  FSETP.NEU.AND P0, PT, R49, RZ, PT ;  /* 0x000000ff3100720b */ /* 0x000fda0003f0d000 */
[----:B------:R-:W-:Y:S05]  /*8c10*/  @!P0 EXIT ;  /* 0x000000000000894d */ /* 0x000fea0003800000 */
[----:B------:R-:W-:Y:S05]  /*8c20*/  BRA `(.L_x_128) ;  /* 0x00000000002c7947 */ /* 0x000fea0003800000 */
.L_x_129:
[----:B------:R-:W-:Y:S01]  /*8c30*/  ISETP.NE.AND P0, PT, R104, RZ, PT ;  /* 0x000000ff6800720c */ /* 0x000fe20003f05270 */
[----:B------:R-:W-:-:S12]  /*8c40*/  BSSY.RECONVERGENT B0, `(.L_x_128) ;  /* 0x0000009000007945 */ /* 0x000fd80003800200 */
[----:B------:R-:W-:Y:S05]  /*8c50*/  @P0 BRA `(.L_x_130) ;  /* 0x0000000000140947 */ /* 0x000fea0003800000 */
[----:B------:R-:W2:Y:S02]  /*8c60*/  LDCU.64 UR4, c[0x0][0x888] ;  /* 0x00011100ff0477ac */ /* 0x000ea40008000a00 */
[----:B--2---:R-:W-:-:S04]  /*8c70*/  ISETP.NE.U32.AND P0, PT, RZ, UR4, PT ;  /* 0x00000004ff007c0c */ /* 0x004fc8000bf05070 */
[----:B------:R-:W-:-:S13]  /*8c80*/  ISETP.NE.AND.EX P0, PT, RZ, UR5, PT, P0 ;  /* 0x00000005ff007c0c */ /* 0x000fda000bf05300 */
[----:B------:R-:W-:Y:S05]  /*8c90*/  @!P0 EXIT ;  /* 0x000000000000894d */ /* 0x000fea0003800000 */
[----:B------:R-:W-:Y:S05]  /*8ca0*/  BRA `(.L_x_131) ;  /* 0x0000000000087947 */ /* 0x000fea0003800000 */
.L_x_130:
[----:B------:R-:W-:-:S13]  /*8cb0*/  FSETP.NEU.AND P0, PT, R49, RZ, PT ;  /* 0x000000ff3100720b */ /* 0x000fda0003f0d000 */
[----:B------:R-:W-:Y:S05]  /*8cc0*/  @!P0 EXIT ;  /* 0x000000000000894d */ /* 0x000fea0003800000 */
.L_x_131:
[----:B------:R-:W-:Y:S05]  /*8cd0*/  BSYNC.RECONVERGENT B0 ;  /* 0x0000000000007941 */ /* 0x000fea0003800200 */
.L_x_128:
[----:B------:R-:W-:Y:S01]  /*8ce0*/  ULEA UR4, UR51, UR48, 0x3 ;  /* 0x0000003033047291 */ /* 0x000fe2000f8e18ff */
[----:B------:R-:W-:-:S04]  /*8cf0*/  DEPBAR.LE SB0, 0x0 ;  /* 0x000080000000791a */ /* 0x000fc80000000000 */
[----:B------:R-:W-:-:S04]  /*8d00*/  UIADD3 UR4, UPT, UPT, UR4, 0x70, URZ ;  /* 0x0000007004047890 */ /* 0x000fc8000fffe0ff */
[----:B------:R-:W-:-:S09]  /*8d10*/  UPRMT UR4, UR37, 0x654, UR4 ;  /* 0x0000065425047896 */ /* 0x000fd20008000004 */
[----:B------:R-:W-:Y:S01]  /*8d20*/  SYNCS.ARRIVE.TRANS64.RED.A1T0 RZ, [UR4], RZ ;  /* 0x000000ffffff79a7 */ /* 0x000fe20008100404 */
[----:B------:R-:W-:Y:S05]  /*8d30*/  EXIT ;  /* 0x000000000000794d */ /* 0x000fea0003800000 */
.L_x_19:
[----:B--2---:R2:W1:Y:S02]  /*8d40*/  SYNCS.PHASECHK.TRANS64.TRYWAIT P0, [R2+URZ+0x110], R3 ;  /* 0x00011003020075a7 */ /* 0x00446400080011ff */
[----:B-1----:R-:W-:Y:S05]  /*8d50*/  @!P0 NANOSLEEP.SYNCS 0x989680 ;  /* 0x009896800000895d */ /* 0x002fea0003900000 */
[----:B------:R-:W1:Y:S02]  /*8d60*/  @!P0 SYNCS.PHASECHK.TRANS64 P0, [R2+URZ+0x110], R3 ;  /* 0x00011003020085a7 */ /* 0x000e6400080010ff */
[----:B-1----:R-:W-:Y:S05]  /*8d70*/  @!P0 BRA `(.L_x_19) ;  /* 0xfffffffc00f08947 */ /* 0x002fea000383ffff */
[----:B------:R-:W-:Y:S05]  /*8d80*/  BRA `(.L_x_132) ;  /* 0xffffff88001c7947 */ /* 0x000fea000383ffff */
.L_x_22:
[----:B-1----:R-:W-:-:S07]  /*8d90*/  MOV R2, UR33 ;  /* 0x0000002100027c02 */ /* 0x002fce0008000f00 */
.L_x_133:
[----:B-1----:R1:W2:Y:S02]  /*8da0*/  SYNCS.PHASECHK.TRANS64.TRYWAIT P0, [R2+URZ+0x28], R4 ;  /* 0x00002804020075a7 */ /* 0x0022a400080011ff */
[----:B--2---:R-:W-:Y:S05]  /*8db0*/  @!P0 NANOSLEEP.SYNCS 0x989680 ;  /* 0x009896800000895d */ /* 0x004fea0003900000 */
[----:B------:R-:W2:Y:S02]  /*8dc0*/  @!P0 SYNCS.PHASECHK.TRANS64 P0, [R2+URZ+0x28], R4 ;  /* 0x00002804020085a7 */ /* 0x000ea400080010ff */
[----:B--2---:R-:W-:Y:S05]  /*8dd0*/  @!P0 BRA `(.L_x_133) ;  /* 0xfffffffc00f08947 */ /* 0x004fea000383ffff */
[----:B------:R-:W-:Y:S05]  /*8de0*/  BRA `(.L_x_21) ;  /* 0xffffff88006c7947 */ /* 0x000fea000383ffff */
.L_x_28:
[----:B-1----:R-:W-:-:S07]  /*8df0*/  MOV R2, UR17 ;  /* 0x0000001100027c02 */ /* 0x002fce0008000f00 */
.L_x_134:
[----:B-1----:R1:W2:Y:S02]  /*8e00*/  SYNCS.PHASECHK.TRANS64.TRYWAIT P0, [R2+URZ+0x28], R4 ;  /* 0x00002804020075a7 */ /* 0x0022a400080011ff */
[----:B--2---:R-:W-:Y:S05]  /*8e10*/  @!P0 NANOSLEEP.SYNCS 0x989680 ;  /* 0x009896800000895d */ /* 0x004fea0003900000 */
[----:B------:R-:W2:Y:S02]  /*8e20*/  @!P0 SYNCS.PHASECHK.TRANS64 P0, [R2+URZ+0x28], R4 ;  /* 0x00002804020085a7 */ /* 0x000ea400080010ff */
[----:B--2---:R-:W-:Y:S05]  /*8e30*/  @!P0 BRA `(.L_x_134) ;  /* 0xfffffffc00f08947 */ /* 0x004fea000383ffff */
[----:B------:R-:W-:Y:S05]  /*8e40*/  BRA `(.L_x_27) ;  /* 0xffffff8c00107947 */ /* 0x000fea000383ffff */
.L_x_32:
[----:B-1----:R1:W2:Y:S02]  /*8e50*/  SYNCS.PHASECHK.TRANS64.TRYWAIT P0, [R2+URZ+0xa0], R3 ;  /* 0x0000a003020075a7 */ /* 0x0022a400080011ff */
[----:B--2---:R-:W-:Y:S05]  /*8e60*/  @!P0 NANOSLEEP.SYNCS 0x989680 ;  /* 0x009896800000895d */ /* 0x004fea0003900000 */
[----:B------:R-:W2:Y:S02]  /*8e70*/  @!P0 SYNCS.PHASECHK.TRANS64 P0, [R2+URZ+0xa0], R3 ;  /* 0x0000a003020085a7 */ /* 0x000ea400080010ff */
[----:B--2---:R-:W-:Y:S05]  /*8e80*/  @!P0 BRA `(.L_x_32) ;  /* 0xfffffffc00f08947 */ /* 0x004fea000383ffff */
[----:B------:R-:W-:Y:S05]  /*8e90*/  BRA `(.L_x_135) ;  /* 0xffffff8c009c7947 */ /* 0x000fea000383ffff */
.L_x_36:
[----:B----4-:R-:W-:-:S07]  /*8ea0*/  MOV R0, UR5 ;  /* 0x0000000500007c02 */ /* 0x010fce0008000f00 */
.L_x_136:
[----:B-1----:R1:W2:Y:S02]  /*8eb0*/  SYNCS.PHASECHK.TRANS64.TRYWAIT P0, [R0+URZ], R2 ;  /* 0x00000002000075a7 */ /* 0x0022a400080011ff */
[----:B--2---:R-:W-:Y:S05]  /*8ec0*/  @!P0 NANOSLEEP.SYNCS 0x989680 ;  /* 0x009896800000895d */ /* 0x004fea0003900000 */
[----:B------:R-:W2:Y:S02]  /*8ed0*/  @!P0 SYNCS.PHASECHK.TRANS64 P0, [R0+URZ], R2 ;  /* 0x00000002000085a7 */ /* 0x000ea400080010ff */
[----:B--2---:R-:W-:Y:S05]  /*8ee0*/  @!P0 BRA `(.L_x_136) ;  /* 0xfffffffc00f08947 */ /* 0x004fea000383ffff */
[----:B------:R-:W-:Y:S05]  /*8ef0*/  BRA `(.L_x_137) ;  /* 0xffffff94000c7947 */ /* 0x000fea000383ffff */
.L_x_37:
[----:B----4-:R-:W-:-:S07]  /*8f00*/  MOV R0, UR5 ;  /* 0x0000000500007c02 */ /* 0x010fce0008000f00 */
.L_x_138:
[----:B-1----:R1:W2:Y:S02]  /*8f10*/  SYNCS.PHASECHK.TRANS64.TRYWAIT P0, [R0+URZ], R3 ;  /* 0x00000003000075a7 */ /* 0x0022a400080011ff */
[----:B--2---:R-:W-:Y:S05]  /*8f20*/  @!P0 NANOSLEEP.SYNCS 0x989680 ;  /* 0x009896800000895d */ /* 0x004fea0003900000 */
[----:B------:R-:W2:Y:S02]  /*8f30*/  @!P0 SYNCS.PHASECHK.TRANS64 P0, [R0+URZ], R3 ;  /* 0x00000003000085a7 */ /* 0x000ea400080010ff */
[----:B--2---:R-:W-:Y:S05]  /*8f40*/  @!P0 BRA `(.L_x_138) ;  /* 0xfffffffc00f08947 */ /* 0x004fea000383ffff */
[----:B------:R-:W-:Y:S05]  /*8f50*/  BRA `(.L_x_139) ;  /* 0xffffff9400187947 */ /* 0x000fea000383ffff */
.L_x_38:
[----:B----4-:R-:W-:-:S07]  /*8f60*/  MOV R0, UR5 ;  /* 0x0000000500007c02 */ /* 0x010fce0008000f00 */
.L_x_140:
[----:B-1----:R1:W2:Y:S02]  /*8f70*/  SYNCS.PHASECHK.TRANS64.TRYWAIT P0, [R0+URZ], R3 ;  /* 0x00000003000075a7 */ /* 0x0022a400080011ff */
[----:B--2---:R-:W-:Y:S05]  /*8f80*/  @!P0 NANOSLEEP.SYNCS 0x989680 ;  /* 0x009896800000895d */ /* 0x004fea0003900000 */
[----:B------:R-:W2:Y:S02]  /*8f90*/  @!P0 SYNCS.PHASECHK.TRANS64 P0, [R0+URZ], R3 ;  /* 0x00000003000085a7 */ /* 0x000ea400080010ff */
[----:B--2---:R-:W-:Y:S05]  /*8fa0*/  @!P0 BRA `(.L_x_140) ;  /* 0xfffffffc00f08947 */ /* 0x004fea000383ffff */
[----:B------:R-:W-:Y:S05]  /*8fb0*/  BRA `(.L_x_141) ;  /* 0xffffff9400247947 */ /* 0x000fea000383ffff */
.L_x_39:
[----:B----4-:R-:W-:-:S07]  /*8fc0*/  MOV R0, UR5 ;  /* 0x0000000500007c02 */ /* 0x010fce0008000f00 */
.L_x_142:
[----:B-1----:R1:W2:Y:S02]  /*8fd0*/  SYNCS.PHASECHK.TRANS64.TRYWAIT P0, [R0+URZ], R3 ;  /* 0x00000003000075a7 */ /* 0x0022a400080011ff */
[----:B--2---:R-:W-:Y:S05]  /*8fe0*/  @!P0 NANOSLEEP.SYNCS 0x989680 ;  /* 0x009896800000895d */ /* 0x004fea0003900000 */
[----:B------:R-:W2:Y:S02]  /*8ff0*/  @!P0 SYNCS.PHASECHK.TRANS64 P0, [R0+URZ], R3 ;  /* 0x00000003000085a7 */ /* 0x000ea400080010ff */
[----:B--2---:R-:W-:Y:S05]  /*9000*/  @!P0 BRA `(.L_x_142) ;  /* 0xfffffffc00f08947 */ /* 0x004fea000383ffff */
[----:B------:R-:W-:Y:S05]  /*9010*/  BRA `(.L_x_143) ;  /* 0xffffff9400307947 */ /* 0x000fea000383ffff */
.L_x_42:
[----:B-1----:R1:W2:Y:S02]  /*9020*/  SYNCS.PHASECHK.TRANS64.TRYWAIT P0, [R0+URZ+0x100], R4 ;  /* 0x00010004000075a7 */ /* 0x0022a400080011ff */
[----:B--2---:R-:W-:Y:S05]  /*9030*/  @!P0 NANOSLEEP.SYNCS 0x989680 ;  /* 0x009896800000895d */ /* 0x004fea0003900000 */
[----:B------:R-:W2:Y:S02]  /*9040*/  @!P0 SYNCS.PHASECHK.TRANS64 P0, [R0+URZ+0x100], R4 ;  /* 0x00010004000085a7 */ /* 0x000ea400080010ff */
[----:B--2---:R-:W-:Y:S05]  /*9050*/  @!P0 BRA `(.L_x_42) ;  /* 0xfffffffc00f08947 */ /* 0x004fea000383ffff */
[----:B------:R-:W-:Y:S05]  /*9060*/  BRA `(.L_x_144) ;  /* 0xffffff94008c7947 */ /* 0x000fea000383ffff */
.L_x_43:
[----:B------:R-:W-:-:S07]  /*9070*/  MOV R0, UR5 ;  /* 0x0000000500007c02 */ /* 0x000fce0008000f00 */
.L_x_145:
[----:B-1----:R1:W2:Y:S02]  /*9080*/  SYNCS.PHASECHK.TRANS64.TRYWAIT P0, [R0+URZ+0xb0], R5 ;  /* 0x0000b005000075a7 */ /* 0x0022a400080011ff */
[----:B--2---:R-:W-:Y:S05]  /*9090*/  @!P0 NANOSLEEP.SYNCS 0x989680 ;  /* 0x009896800000895d */ /* 0x004fea0003900000 */
[----:B------:R-:W2:Y:S02]  /*90a0*/  @!P0 SYNCS.PHASECHK.TRANS64 P0, [R0+URZ+0xb0], R5 ;  /* 0x0000b005000085a7 */ /* 0x000ea400080010ff */
[----:B--2---:R-:W-:Y:S05]  /*90b0*/  @!P0 BRA `(.L_x_145) ;  /* 0xfffffffc00f08947 */ /* 0x004fea000383ffff */
[----:B------:R-:W-:Y:S05]  /*90c0*/  BRA `(.L_x_146) ;  /* 0xffffff94009c7947 */ /* 0x000fea000383ffff */
.L_x_44:
[----:B-1----:R1:W2:Y:S02]  /*90d0*/  SYNCS.PHASECHK.TRANS64.TRYWAIT P1, [R0+URZ+0xa0], R4 ;  /* 0x0000a004000075a7 */ /* 0x0022a400080211ff */
[----:B--2---:R-:W-:Y:S05]  /*90e0*/  @!P1 NANOSLEEP.SYNCS 0x989680 ;  /* 0x009896800000995d */ /* 0x004fea0003900000 */
[----:B------:R-:W2:Y:S02]  /*90f0*/  @!P1 SYNCS.PHASECHK.TRANS64 P1, [R0+URZ+0xa0], R4 ;  /* 0x0000a004000095a7 */ /* 0x000ea400080210ff */
[----:B--2---:R-:W-:Y:S05]  /*9100*/  @!P1 BRA `(.L_x_44) ;  /* 0xfffffffc00f09947 */ /* 0x004fea000383ffff */
[----:B------:R-:W-:Y:S05]  /*9110*/  BRA `(.L_x_147) ;  /* 0xffffff9400cc7947 */ /* 0x000fea000383ffff */
.L_x_47:
[----:B------:R-:W-:-:S07]  /*9120*/  MOV R0, UR5 ;  /* 0x0000000500007c02 */ /* 0x000fce0008000f00 */
.L_x_148:
[----:B-1----:R1:W2:Y:S02]  /*9130*/  SYNCS.PHASECHK.TRANS64.TRYWAIT P0, [R0+URZ+0xb0], R2 ;  /* 0x0000b002000075a7 */ /* 0x0022a400080011ff */
[----:B--2---:R-:W-:Y:S05]  /*9140*/  @!P0 NANOSLEEP.SYNCS 0x989680 ;  /* 0x009896800000895d */ /* 0x004fea0003900000 */
[----:B------:R-:W2:Y:S02]  /*9150*/  @!P0 SYNCS.PHASECHK.TRANS64 P0, [R0+URZ+0xb0], R2 ;  /* 0x0000b002000085a7 */ /* 0x000ea400080010ff */
[----:B--2---:R-:W-:Y:S05]  /*9160*/  @!P0 BRA `(.L_x_148) ;  /* 0xfffffffc00f08947 */ /* 0x004fea000383ffff */
[----:B------:R-:W-:Y:S05]  /*9170*/  BRA `(.L_x_46) ;  /* 0xffffff9800207947 */ /* 0x000fea000383ffff */
.L_x_54:
[----:B-1----:R1:W2:Y:S02]  /*9180*/  SYNCS.PHASECHK.TRANS64.TRYWAIT P1, [R0+URZ+0xa0], R2 ;  /* 0x0000a002000075a7 */ /* 0x0022a400080211ff */
[----:B--2---:R-:W-:Y:S05]  /*9190*/  @!P1 NANOSLEEP.SYNCS 0x989680 ;  /* 0x009896800000995d */ /* 0x004fea0003900000 */
[----:B------:R-:W2:Y:S02]  /*91a0*/  @!P1 SYNCS.PHASECHK.TRANS64 P1, [R0+URZ+0xa0], R2 ;  /* 0x0000a002000095a7 */ /* 0x000ea400080210ff */
[----:B--2---:R-:W-:Y:S05]  /*91b0*/  @!P1 BRA `(.L_x_54) ;  /* 0xfffffffc00f09947 */ /* 0x004fea000383ffff */
[----:B------:R-:W-:Y:S05]  /*91c0*/  BRA `(.L_x_149) ;  /* 0xffffff9c00907947 */ /* 0x000fea000383ffff */
.L_x_55:
[----:B------:R-:W-:-:S07]  /*91d0*/  MOV R2, UR7 ;  /* 0x0000000700027c02 */ /* 0x000fce0008000f00 */
.L_x_150:
[----:B-1----:R1:W2:Y:S02]  /*91e0*/  SYNCS.PHASECHK.TRANS64.TRYWAIT P0, [R2+URZ+0xe0], R0 ;  /* 0x0000e000020075a7 */ /* 0x0022a400080011ff */
[----:B--2---:R-:W-:Y:S05]  /*91f0*/  @!P0 NANOSLEEP.SYNCS 0x989680 ;  /* 0x009896800000895d */ /* 0x004fea0003900000 */
[----:B------:R-:W2:Y:S02]  /*9200*/  @!P0 SYNCS.PHASECHK.TRANS64 P0, [R2+URZ+0xe0], R0 ;  /* 0x0000e000020085a7 */ /* 0x000ea400080010ff */
[----:B--2---:R-:W-:Y:S05]  /*9210*/  @!P0 BRA `(.L_x_150) ;  /* 0xfffffffc00f08947 */ /* 0x004fea000383ffff */
[----:B------:R-:W-:Y:S05]  /*9220*/  BRA `(.L_x_151) ;  /* 0xffffff9c00c87947 */ /* 0x000fea000383ffff */
.L_x_58:
[----:B------:R-:W-:Y:S07]  /*9230*/  MOV R0, UR6 ;  /* 0x0000000600007c02 */ /* 0x000fee0008000f00 */
.L_x_152:
[----:B-1----:R1:W2:Y:S02]  /*9240*/  SYNCS.PHASECHK.TRANS64.TRYWAIT P0, [R0+URZ], R2 ;  /* 0x00000002000075a7 */ /* 0x0022a400080011ff */
[----:B--2---:R-:W-:Y:S05]  /*9250*/  @!P0 NANOSLEEP.SYNCS 0x989680 ;  /* 0x009896800000895d */ /* 0x004fea0003900000 */
[----:B------:R-:W2:Y:S02]  /*9260*/  @!P0 SYNCS.PHASECHK.TRANS64 P0, [R0+URZ], R2 ;  /* 0x00000002000085a7 */ /* 0x000ea400080010ff */
[----:B--2---:R-:W-:Y:S05]  /*9270*/  @!P0 BRA `(.L_x_152) ;  /* 0xfffffffc00f08947 */ /* 0x004fea000383ffff */
[----:B------:R-:W-:Y:S05]  /*9280*/  BRA `(.L_x_57) ;  /* 0xffffff9c00e47947 */ /* 0x000fea000383ffff */
.L_x_61:
[----:B------:R-:W-:-:S07]  /*9290*/  MOV R0, UR6 ;  /* 0x0000000600007c02 */ /* 0x000fce0008000f00 */
.L_x_153:
[----:B--2---:R2:W4:Y:S02]  /*92a0*/  SYNCS.PHASECHK.TRANS64.TRYWAIT P0, [R0+URZ], R2 ;  /* 0x00000002000075a7 */ /* 0x00452400080011ff */
[----:B----4-:R-:W-:Y:S05]  /*92b0*/  @!P0 NANOSLEEP.SYNCS 0x989680 ;  /* 0x009896800000895d */ /* 0x010fea0003900000 */
[----:B------:R-:W4:Y:S02]  /*92c0*/  @!P0 SYNCS.PHASECHK.TRANS64 P0, [R0+URZ], R2 ;  /* 0x00000002000085a7 */ /* 0x000f2400080010ff */
[----:B----4-:R-:W-:Y:S05]  /*92d0*/  @!P0 BRA `(.L_x_153) ;  /* 0xfffffffc00f08947 */ /* 0x010fea000383ffff */
[----:B------:R-:W-:Y:S05]  /*92e0*/  BRA `(.L_x_154) ;  /* 0xffffffa000c07947 */ /* 0x000fea000383ffff */
.L_x_62:
[----:B------:R-:W-:-:S07]  /*92f0*/  MOV R0, UR6 ;  /* 0x0000000600007c02 */ /* 0x000fce0008000f00 */
.L_x_155:
[----:B-1----:R1:W2:Y:S02]  /*9300*/  SYNCS.PHASECHK.TRANS64.TRYWAIT P0, [R0+URZ], R3 ;  /* 0x00000003000075a7 */ /* 0x0022a400080011ff */
[----:B--2---:R-:W-:Y:S05]  /*9310*/  @!P0 NANOSLEEP.SYNCS 0x989680 ;  /* 0x009896800000895d */ /* 0x004fea0003900000 */
[----:B------:R-:W2:Y:S02]  /*9320*/  @!P0 SYNCS.PHASECHK.TRANS64 P0, [R0+URZ], R3 ;  /* 0x00000003000085a7 */ /* 0x000ea400080010ff */
[----:B--2---:R-:W-:Y:S05]  /*9330*/  @!P0 BRA `(.L_x_155) ;  /* 0xfffffffc00f08947 */ /* 0x004fea000383ffff */
[----:B------:R-:W-:Y:S05]  /*9340*/  BRA `(.L_x_156) ;  /* 0xffffffa000cc7947 */ /* 0x000fea000383ffff */
.L_x_63:
[----:B------:R-:W-:-:S07]  /*9350*/  MOV R0, UR6 ;  /* 0x0000000600007c02 */ /* 0x000fce0008000f00 */
.L_x_157:
[----:B-1----:R1:W2:Y:S02]  /*9360*/  SYNCS.PHASECHK.TRANS64.TRYWAIT P0, [R0+URZ], R3 ;  /* 0x00000003000075a7 */ /* 0x0022a400080011ff */
[----:B--2---:R-:W-:Y:S05]  /*9370*/  @!P0 NANOSLEEP.SYNCS 0x989680 ;  /* 0x009896800000895d */ /* 0x004fea0003900000 */
[----:B------:R-:W2:Y:S02]  /*9380*/  @!P0 SYNCS.PHASECHK.TRANS64 P0, [R0+URZ], R3 ;  /* 0x00000003000085a7 */ /* 0x000ea400080010ff */
[----:B--2---:R-:W-:Y:S05]  /*9390*/  @!P0 BRA `(.L_x_157) ;  /* 0xfffffffc00f08947 */ /* 0x004fea000383ffff */
[----:B------:R-:W-:Y:S05]  /*93a0*/  BRA `(.L_x_158) ;  /* 0xffffffa000d87947 */ /* 0x000fea000383ffff */
.L_x_64:
[----:B-1----:R-:W-:-:S07]  /*93b0*/  MOV R0, UR7 ;  /* 0x0000000700007c02 */ /* 0x002fce0008000f00 */
.L_x_159:
[----:B-1----:R1:W2:Y:S02]  /*93c0*/  SYNCS.PHASECHK.TRANS64.TRYWAIT P0, [R0+URZ], R2 ;  /* 0x00000002000075a7 */ /* 0x0022a400080011ff */
[----:B--2---:R-:W-:Y:S05]  /*93d0*/  @!P0 NANOSLEEP.SYNCS 0x989680 ;  /* 0x009896800000895d */ /* 0x004fea0003900000 */
[----:B------:R-:W2:Y:S02]  /*93e0*/  @!P0 SYNCS.PHASECHK.TRANS64 P0, [R0+URZ], R2 ;  /* 0x00000002000085a7 */ /* 0x000ea400080010ff */
[----:B--2---:R-:W-:Y:S05]  /*93f0*/  @!P0 BRA `(.L_x_159) ;  /* 0xfffffffc00f08947 */ /* 0x004fea000383ffff */
[----:B------:R-:W-:Y:S05]  /*9400*/  BRA `(.L_x_160) ;  /* 0xffffffa000e47947 */ /* 0x000fea000383ffff */
.L_x_69:
[----:B--2---:R2:W3:Y:S02]  /*9410*/  SYNCS.PHASECHK.TRANS64.TRYWAIT P0, [R0+URZ+0xa0], R2 ;  /* 0x0000a002000075a7 */ /* 0x0044e400080011ff */
[----:B---3--:R-:W-:Y:S05]  /*9420*/  @!P0 NANOSLEEP.SYNCS 0x989680 ;  /* 0x009896800000895d */ /* 0x008fea0003900000 */
[----:B------:R-:W3:Y:S02]  /*9430*/  @!P0 SYNCS.PHASECHK.TRANS64 P0, [R0+URZ+0xa0], R2 ;  /* 0x0000a002000085a7 */ /* 0x000ee400080010ff */
[----:B---3--:R-:W-:Y:S05]  /*9440*/  @!P0 BRA `(.L_x_69) ;  /* 0xfffffffc00f08947 */ /* 0x008fea000383ffff */
[----:B------:R-:W-:Y:S05]  /*9450*/  BRA `(.L_x_161) ;  /* 0xffffffa400f07947 */ /* 0x000fea000383ffff */
.L_x_72:
[----:B------:R-:W-:Y:S07]  /*9460*/  MOV R0, UR7 ;  /* 0x0000000700007c02 */ /* 0x000fee0008000f00 */
.L_x_162:
[----:B--2---:R2:W3:Y:S02]  /*9470*/  SYNCS.PHASECHK.TRANS64.TRYWAIT P0, [R0+URZ+0x98], R2 ;  /* 0x00009802000075a7 */ /* 0x0044e400080011ff */
[----:B---3--:R-:W-:Y:S05]  /*9480*/  @!P0 NANOSLEEP.SYNCS 0x989680 ;  /* 0x009896800000895d */ /* 0x008fea0003900000 */
[----:B------:R-:W3:Y:S02]  /*9490*/  @!P0 SYNCS.PHASECHK.TRANS64 P0, [R0+URZ+0x98], R2 ;  /* 0x00009802000085a7 */ /* 0x000ee400080010ff */
[----:B---3--:R-:W-:Y:S05]  /*94a0*/  @!P0 BRA `(.L_x_162) ;  /* 0xfffffffc00f08947 */ /* 0x008fea000383ffff */
[----:B------:R-:W-:Y:S05]  /*94b0*/  BRA `(.L_x_71) ;  /* 0xffffffa800d07947 */ /* 0x000fea000383ffff */
.L_x_75:
[----:B------:R-:W-:Y:S07]  /*94c0*/  MOV R0, UR7 ;  /* 0x0000000700007c02 */ /* 0x000fee0008000f00 */
.L_x_163:
[----:B-1----:R1:W2:Y:S02]  /*94d0*/  SYNCS.PHASECHK.TRANS64.TRYWAIT P0, [R0+URZ+0x70], R14 ;  /* 0x0000700e000075a7 */ /* 0x0022a400080011ff */
[----:B--2---:R-:W-:Y:S05]  /*94e0*/  @!P0 NANOSLEEP.SYNCS 0x989680 ;  /* 0x009896800000895d */ /* 0x004fea0003900000 */
[----:B------:R-:W2:Y:S02]  /*94f0*/  @!P0 SYNCS.PHASECHK.TRANS64 P0, [R0+URZ+0x70], R14 ;  /* 0x0000700e000085a7 */ /* 0x000ea400080010ff */
[----:B--2---:R-:W-:Y:S05]  /*9500*/  @!P0 BRA `(.L_x_163) ;  /* 0xfffffffc00f08947 */ /* 0x004fea000383ffff */
[----:B------:R-:W-:Y:S05]  /*9510*/  BRA `(.L_x_164) ;  /* 0xffffffac00487947 */ /* 0x000fea000383ffff */
.L_x_76:
[----:B------:R-:W-:Y:S07]  /*9520*/  MOV R0, UR7 ;  /* 0x0000000700007c02 */ /* 0x000fee0008000f00 */
.L_x_165:
[----:B-1----:R1:W2:Y:S02]  /*9530*/  SYNCS.PHASECHK.TRANS64.TRYWAIT P0, [R0+URZ+0x78], R14 ;  /* 0x0000780e000075a7 */ /* 0x0022a400080011ff */
[----:B--2---:R-:W-:Y:S05]  /*9540*/  @!P0 NANOSLEEP.SYNCS 0x989680 ;  /* 0x009896800000895d */ /* 0x004fea0003900000 */
[----:B------:R-:W2:Y:S02]  /*9550*/  @!P0 SYNCS.PHASECHK.TRANS64 P0, [R0+URZ+0x78], R14 ;  /* 0x0000780e000085a7 */ /* 0x000ea400080010ff */
[----:B--2---:R-:W-:Y:S05]  /*9560*/  @!P0 BRA `(.L_x_165) ;  /* 0xfffffffc00f08947 */ /* 0x004fea000383ffff */
[----:B------:R-:W-:Y:S05]  /*9570*/  BRA `(.L_x_166) ;  /* 0xffffffac00807947 */ /* 0x000fea000383ffff */
.L_x_77:
[----:B------:R-:W-:Y:S07]  /*9580*/  MOV R0, UR7 ;  /* 0x0000000700007c02 */ /* 0x000fee0008000f00 */
.L_x_167:
[----:B-1----:R1:W2:Y:S02]  /*9590*/  SYNCS.PHASECHK.TRANS64.TRYWAIT P0, [R0+URZ+0x80], R14 ;  /* 0x0000800e000075a7 */ /* 0x0022a400080011ff */
[----:B--2---:R-:W-:Y:S05]  /*95a0*/  @!P0 NANOSLEEP.SYNCS 0x989680 ;  /* 0x009896800000895d */ /* 0x004fea0003900000 */
[----:B------:R-:W2:Y:S02]  /*95b0*/  @!P0 SYNCS.PHASECHK.TRANS64 P0, [R0+URZ+0x80], R14 ;  /* 0x0000800e000085a7 */ /* 0x000ea400080010ff */
[----:B--2---:R-:W-:Y:S05]  /*95c0*/  @!P0 BRA `(.L_x_167) ;  /* 0xfffffffc00f08947 */ /* 0x004fea000383ffff */
[----:B------:R-:W-:Y:S05]  /*95d0*/  BRA `(.L_x_168) ;  /* 0xffffffac00c47947 */ /* 0x000fea000383ffff */
.L_x_78:
[----:B------:R-:W-:Y:S07]  /*95e0*/  MOV R0, UR7 ;  /* 0x0000000700007c02 */ /* 0x000fee0008000f00 */
.L_x_169:
[----:B-1----:R1:W2:Y:S02]  /*95f0*/  SYNCS.PHASECHK.TRANS64.TRYWAIT P0, [R0+URZ+0x88], R14 ;  /* 0x0000880e000075a7 */ /* 0x0022a400080011ff */
[----:B--2---:R-:W-:Y:S05]  /*9600*/  @!P0 NANOSLEEP.SYNCS 0x989680 ;  /* 0x009896800000895d */ /* 0x004fea0003900000 */
[----:B------:R-:W2:Y:S02]  /*9610*/  @!P0 SYNCS.PHASECHK.TRANS64 P0, [R0+URZ+0x88], R14 ;  /* 0x0000880e000085a7 */ /* 0x000ea400080010ff */
[----:B--2---:R-:W-:Y:S05]  /*9620*/  @!P0 BRA `(.L_x_169) ;  /* 0xfffffffc00f08947 */ /* 0x004fea000383ffff */
[----:B------:R-:W-:Y:S05]  /*9630*/  BRA `(.L_x_170) ;  /* 0xffffffb000487947 */ /* 0x000fea000383ffff */
.L_x_80:
[----:B------:R-:W-:-:S07]  /*9640*/  MOV R0, UR7 ;  /* 0x0000000700007c02 */ /* 0x000fce0008000f00 */
.L_x_171:
[----:B-1----:R1:W3:Y:S02]  /*9650*/  SYNCS.PHASECHK.TRANS64.TRYWAIT P0, [R0+URZ+0x70], R2 ;  /* 0x00007002000075a7 */ /* 0x0022e400080011ff */
[----:B---3--:R-:W-:Y:S05]  /*9660*/  @!P0 NANOSLEEP.SYNCS 0x989680 ;  /* 0x009896800000895d */ /* 0x008fea0003900000 */
[----:B------:R-:W3:Y:S02]  /*9670*/  @!P0 SYNCS.PHASECHK.TRANS64 P0, [R0+URZ+0x70], R2 ;  /* 0x00007002000085a7 */ /* 0x000ee400080010ff */
[----:B---3--:R-:W-:Y:S05]  /*9680*/  @!P0 BRA `(.L_x_171) ;  /* 0xfffffffc00f08947 */ /* 0x008fea000383ffff */
[----:B------:R-:W-:Y:S05]  /*9690*/  BRA `(.L_x_172) ;  /* 0xffffffb000b87947 */ /* 0x000fea000383ffff */
.L_x_81:
[----:B-1----:R-:W-:-:S07]  /*96a0*/  MOV R0, UR7 ;  /* 0x0000000700007c02 */ /* 0x002fce0008000f00 */
.L_x_173:
[----:B-1----:R1:W3:Y:S02]  /*96b0*/  SYNCS.PHASECHK.TRANS64.TRYWAIT P0, [R0+URZ+0x78], R2 ;  /* 0x00007802000075a7 */ /* 0x0022e400080011ff */
[----:B---3--:R-:W-:Y:S05]  /*96c0*/  @!P0 NANOSLEEP.SYNCS 0x989680 ;  /* 0x009896800000895d */ /* 0x008fea0003900000 */
[----:B------:R-:W3:Y:S02]  /*96d0*/  @!P0 SYNCS.PHASECHK.TRANS64 P0, [R0+URZ+0x78], R2 ;  /* 0x00007802000085a7 */ /* 0x000ee400080010ff */
[----:B---3--:R-:W-:Y:S05]  /*96e0*/  @!P0 BRA `(.L_x_173) ;  /* 0xfffffffc00f08947 */ /* 0x008fea000383ffff */
[----:B------:R-:W-:Y:S05]  /*96f0*/  BRA `(.L_x_174) ;  /* 0xffffffb000a87947 */ /* 0x000fea000383ffff */
.L_x_82:
[----:B-1----:R-:W-:-:S07]  /*9700*/  MOV R0, UR7 ;  /* 0x0000000700007c02 */ /* 0x002fce0008000f00 */
.L_x_175:
[----:B-1----:R1:W3:Y:S02]  /*9710*/  SYNCS.PHASECHK.TRANS64.TRYWAIT P0, [R0+URZ+0x80], R2 ;  /* 0x00008002000075a7 */ /* 0x0022e400080011ff */
[----:B---3--:R-:W-:Y:S05]  /*9720*/  @!P0 NANOSLEEP.SYNCS 0x989680 ;  /* 0x009896800000895d */ /* 0x008fea0003900000 */
[----:B------:R-:W3:Y:S02]  /*9730*/  @!P0 SYNCS.PHASECHK.TRANS64 P0, [R0+URZ+0x80], R2 ;  /* 0x00008002000085a7 */ /* 0x000ee400080010ff */
[----:B---3--:R-:W-:Y:S05]  /*9740*/  @!P0 BRA `(.L_x_175) ;  /* 0xfffffffc00f08947 */ /* 0x008fea000383ffff */
[----:B------:R-:W-:Y:S05]  /*9750*/  BRA `(.L_x_176) ;  /* 0xffffffb000987947 */ /* 0x000fea000383ffff */
.L_x_84:
[----:B--2---:R2:W4:Y:S02]  /*9760*/  SYNCS.PHASECHK.TRANS64.TRYWAIT P0, [R0+URZ+0xa0], R2 ;  /* 0x0000a002000075a7 */ /* 0x00452400080011ff */
[----:B----4-:R-:W-:Y:S05]  /*9770*/  @!P0 NANOSLEEP.SYNCS 0x989680 ;  /* 0x009896800000895d */ /* 0x010fea0003900000 */
[----:B------:R-:W4:Y:S02]  /*9780*/  @!P0 SYNCS.PHASECHK.TRANS64 P0, [R0+URZ+0xa0], R2 ;  /* 0x0000a002000085a7 */ /* 0x000f2400080010ff */
[----:B----4-:R-:W-:Y:S05]  /*9790*/  @!P0 BRA `(.L_x_84) ;  /* 0xfffffffc00f08947 */ /* 0x010fea000383ffff */
[----:B------:R-:W-:Y:S05]  /*97a0*/  BRA `(.L_x_177) ;  /* 0xffffffb400607947 */ /* 0x000fea000383ffff */
.L_x_95:
[----:B-1----:R-:W-:Y:S04]  /*97b0*/  MOV R2, UR48 ;  /* 0x0000003000027c02 */ /* 0x002fe80008000f00 */
[----:B------:R1:W3:Y:S03]  /*97c0*/  SYNCS.PHASECHK.TRANS64.TRYWAIT P1, [R2+URZ+0x50], R3 ;  /* 0x00005003020075a7 */ /* 0x0002e600080211ff */
[----:B---3--:R-:W-:Y:S05]  /*97d0*/  @!P1 NANOSLEEP.SYNCS 0x989680 ;  /* 0x009896800000995d */ /* 0x008fea0003900000 */
[----:B------:R-:W3:Y:S02]  /*97e0*/  @!P1 SYNCS.PHASECHK.TRANS64 P1, [R2+URZ+0x50], R3 ;  /* 0x00005003020095a7 */ /* 0x000ee400080210ff */
[----:B---3--:R-:W-:Y:S05]  /*97f0*/  @!P1 BRA `(.L_x_95) ;  /* 0xfffffffc00ec9947 */ /* 0x008fea000383ffff */
[----:B------:R-:W-:Y:S05]  /*9800*/  BRA `(.L_x_94) ;  /* 0xffffffc0006c7947 */ /* 0x000fea000383ffff */
.L_x_97:
[----:B-1----:R1:W4:Y:S02]  /*9810*/  SYNCS.PHASECHK.TRANS64.TRYWAIT P0, [R64+URZ+0xc0], R0 ;  /* 0x0000c000400075a7 */ /* 0x00232400080011ff */
[----:B----4-:R-:W-:Y:S05]  /*9820*/  @!P0 NANOSLEEP.SYNCS 0x989680 ;  /* 0x009896800000895d */ /* 0x010fea0003900000 */
[----:B------:R-:W4:Y:S02]  /*9830*/  @!P0 SYNCS.PHASECHK.TRANS64 P0, [R64+URZ+0xc0], R0 ;  /* 0x0000c000400085a7 */ /* 0x000f2400080010ff */
[----:B----4-:R-:W-:Y:S05]  /*9840*/  @!P0 BRA `(.L_x_97) ;  /* 0xfffffffc00f08947 */ /* 0x010fea000383ffff */
[----:B------:R-:W-:Y:S05]  /*9850*/  BRA `(.L_x_96) ;  /* 0xffffffc000947947 */ /* 0x000fea000383ffff */
.L_x_106:
[----:B--2---:R2:W4:Y:S02]  /*9860*/  SYNCS.PHASECHK.TRANS64.TRYWAIT P0, [R2+URZ+0x50], R0 ;  /* 0x00005000020075a7 */ /* 0x00452400080011ff */
[----:B----4-:R-:W-:Y:S05]  /*9870*/  @!P0 NANOSLEEP.SYNCS 0x989680 ;  /* 0x009896800000895d */ /* 0x010fea0003900000 */
[----:B------:R-:W4:Y:S02]  /*9880*/  @!P0 SYNCS.PHASECHK.TRANS64 P0, [R2+URZ+0x50], R0 ;  /* 0x00005000020085a7 */ /* 0x000f2400080010ff */
[----:B----4-:R-:W-:Y:S05]  /*9890*/  @!P0 BRA `(.L_x_106) ;  /* 0xfffffffc00f08947 */ /* 0x010fea000383ffff */
[----:B------:R-:W-:Y:S05]  /*98a0*/  BRA `(.L_x_105) ;  /* 0xffffffcc00707947 */ /* 0x000fea000383ffff */
.L_x_114:
[----:B--2---:R2:W4:Y:S02]  /*98b0*/  SYNCS.PHASECHK.TRANS64.TRYWAIT P0, [R0+URZ+0x50], R6 ;  /* 0x00005006000075a7 */ /* 0x00452400080011ff */
[----:B----4-:R-:W-:Y:S05]  /*98c0*/  @!P0 NANOSLEEP.SYNCS 0x989680 ;  /* 0x009896800000895d */ /* 0x010fea0003900000 */
[----:B------:R-:W4:Y:S02]  /*98d0*/  @!P0 SYNCS.PHASECHK.TRANS64 P0, [R0+URZ+0x50], R6 ;  /* 0x00005006000085a7 */ /* 0x000f2400080010ff */
[----:B----4-:R-:W-:Y:S05]  /*98e0*/  @!P0 BRA `(.L_x_114) ;  /* 0xfffffffc00f08947 */ /* 0x010fea000383ffff */
[----:B------:R-:W-:Y:S05]  /*98f0*/  BRA `(.L_x_113) ;  /* 0xffffffd800707947 */ /* 0x000fea000383ffff */
.L_x_122:
[----:B--2---:R2:W4:Y:S02]  /*9900*/  SYNCS.PHASECHK.TRANS64.TRYWAIT P0, [R0+URZ+0x50], R5 ;  /* 0x00005005000075a7 */ /* 0x00452400080011ff */
[----:B----4-:R-:W-:Y:S05]  /*9910*/  @!P0 NANOSLEEP.SYNCS 0x989680 ;  /* 0x009896800000895d */ /* 0x010fea0003900000 */
[----:B------:R-:W4:Y:S02]  /*9920*/  @!P0 SYNCS.PHASECHK.TRANS64 P0, [R0+URZ+0x50], R5 ;  /* 0x00005005000085a7 */ /* 0x000f2400080010ff */
[----:B----4-:R-:W-:Y:S05]  /*9930*/  @!P0 BRA `(.L_x_122) ;  /* 0xfffffffc00f08947 */ /* 0x010fea000383ffff */
[----:B------:R-:W-:Y:S05]  /*9940*/  BRA `(.L_x_121) ;  /* 0xffffffe400707947 */ /* 0x000fea000383ffff */
        .weak           $__internal_0_$__cuda_sm10x_tcgen05_guardrail_trap_col_being_dealloced_not_returned_by_alloc
        .type           $__internal_0_$__cuda_sm10x_tcgen05_guardrail_trap_col_being_dealloced_not_returned_by_alloc,@function
        .size           $__internal_0_$__cuda_sm10x_tcgen05_guardrail_trap_col_being_dealloced_not_returned_by_alloc,($__internal_1_$__cuda_sm10x_tcgen05_guardrail_trap_phase_invalid_during_alloc - $__internal_0_$__cuda_sm10x_tcgen05_guardrail_trap_col_being_dealloced_not_returned_by_alloc)
$__internal_0_$__cuda_sm10x_tcgen05_guardrail_trap_col_being_dealloced_not_returned_by_alloc:
[----:B------:R-:W-:Y:S05]  /*9950*/  BPT.TRAP 0x1 ;  /* 0x000000040000795c */ /* 0x000fea0000300000 */
[----:B------:R-:W-:-:S04]  /*9960*/  HFMA2 R3, -RZ, RZ, 0, 0 ;  /* 0x00000000ff037431 */ /* 0x000fc800000001ff */
[----:B------:R-:W-:Y:S05]  /*9970*/  RET.REL.NODEC R2 `(_ZN7cutlass13device_kernelINS_4gemm6kernel13GemmUniversalIN4cute5tupleIJiiiiEEENS1_10collective13CollectiveMmaINS1_35MainloopSm100TmaUmmaWarpSpecializedILi5ELi2ELi4ENS5_IJNS4_1CILi1EEESB_SB_EEEEENS5_IJNSA_ILi128EEESE_NSA_ILi64EEEEEENS_10bfloat16_tENS5_IJlSB_lEEESH_SI_NS4_8TiledMMAINS4_8MMA_AtomIJNS4_20SM100_MMA_F16BF16_SSISH_SH_fLi128ELi128ELNS4_4UMMA5MajorE0ELSN_0ELNSM_7ScaleInE0ELSO_0EEEEEENS4_6LayoutISC_NS5_IJNSA_ILi0EEESS_SS_EEEEENS5_IJNS4_10UnderscoreESV_SV_EEEEENS4_13SM90_TMA_LOADENS4_14ComposedLayoutINS4_7SwizzleILi3ELi4ELi3EEENS4_18smem_ptr_flag_bitsILi16EEENSR_INS5_IJNSA_ILi8EEESF_EEENS5_IJSF_SB_EEEEEEEvNS4_8identityESY_S18_vS19_EENS_8epilogue10collective18CollectiveEpilogueINS1B_23Sm100TmaWarpSpecializedILi4ELi2ELi32ELb1ELb0EEEJSG_NS5_IJNSR_ISE_SB_EENSR_INSA_ILi32EEESB_EEEEESH_SI_SH_SI_NS1B_6fusion15FusionCallbacksIS1F_NS1K_17LinearCombinationISH_fSH_fLNS_15FloatRoundStyleE2EEESG_S1J_JEEENS4_5SM1004TMEM4LOAD26SM100_TMEM_LOAD_32dp32b32xESY_NSZ_INS10_ILi2ELi4ELi3EEES13_NSR_INS5_IJS14_S1H_EEENS5_IJS1H_SB_EEEEEEENS4_39AutoVectorizingCopyWithAssumedAlignmentILi128EEENS4_14SM90_TMA_STOREES1Y_S20_S20_EEEvvEEEEvNT_6ParamsE) ;  /* 0xffffff6402a07950 */ /* 0x000fea0003c3ffff */
        .weak           $__internal_1_$__cuda_sm10x_tcgen05_guardrail_trap_phase_invalid_during_alloc
        .type           $__internal_1_$__cuda_sm10x_tcgen05_guardrail_trap_phase_invalid_during_alloc,@function
        .size           $__internal_1_$__cuda_sm10x_tcgen05_guardrail_trap_phase_invalid_during_alloc,($__internal_2_$__cuda_sm10x_tcgen05_guardrail_trap_unallocated_columns_being_dealloced - $__internal_1_$__cuda_sm10x_tcgen05_guardrail_trap_phase_invalid_during_alloc)
$__internal_1_$__cuda_sm10x_tcgen05_guardrail_trap_phase_invalid_during_alloc:
[----:B------:R-:W-:Y:S05]  /*9980*/  BPT.TRAP 0x1 ;  /* 0x000000040000795c */ /* 0x000fea0000300000 */
[----:B------:R-:W-:-:S04]  /*9990*/  MOV R3, 0x0 ;  /* 0x0000000000037802 */ /* 0x000fc80000000f00 */
[----:B------:R-:W-:Y:S05]  /*99a0*/  RET.REL.NODEC R2 `(_ZN7cutlass13device_kernelINS_4gemm6kernel13GemmUniversalIN4cute5tupleIJiiiiEEENS1_10collective13CollectiveMmaINS1_35MainloopSm100TmaUmmaWarpSpecializedILi5ELi2ELi4ENS5_IJNS4_1CILi1EEESB_SB_EEEEENS5_IJNSA_ILi128EEESE_NSA_ILi64EEEEEENS_10bfloat16_tENS5_IJlSB_lEEESH_SI_NS4_8TiledMMAINS4_8MMA_AtomIJNS4_20SM100_MMA_F16BF16_SSISH_SH_fLi128ELi128ELNS4_4UMMA5MajorE0ELSN_0ELNSM_7ScaleInE0ELSO_0EEEEEENS4_6LayoutISC_NS5_IJNSA_ILi0EEESS_SS_EEEEENS5_IJNS4_10UnderscoreESV_SV_EEEEENS4_13SM90_TMA_LOADENS4_14ComposedLayoutINS4_7SwizzleILi3ELi4ELi3EEENS4_18smem_ptr_flag_bitsILi16EEENSR_INS5_IJNSA_ILi8EEESF_EEENS5_IJSF_SB_EEEEEEEvNS4_8identityESY_S18_vS19_EENS_8epilogue10collective18CollectiveEpilogueINS1B_23Sm100TmaWarpSpecializedILi4ELi2ELi32ELb1ELb0EEEJSG_NS5_IJNSR_ISE_SB_EENSR_INSA_ILi32EEESB_EEEEESH_SI_SH_SI_NS1B_6fusion15FusionCallbacksIS1F_NS1K_17LinearCombinationISH_fSH_fLNS_15FloatRoundStyleE2EEESG_S1J_JEEENS4_5SM1004TMEM4LOAD26SM100_TMEM_LOAD_32dp32b32xESY_NSZ_INS10_ILi2ELi4ELi3EEES13_NSR_INS5_IJS14_S1H_EEENS5_IJS1H_SB_EEEEEEENS4_39AutoVectorizingCopyWithAssumedAlignmentILi128EEENS4_14SM90_TMA_STOREES1Y_S20_S20_EEEvvEEEEvNT_6ParamsE) ;  /* 0xffffff6402947950 */ /* 0x000fea0003c3ffff */
        .weak           $__internal_2_$__cuda_sm10x_tcgen05_guardrail_trap_unallocated_columns_being_dealloced
        .type           $__internal_2_$__cuda_sm10x_tcgen05_guardrail_trap_unallocated_columns_being_dealloced,@function
        .size           $__internal_2_$__cuda_sm10x_tcgen05_guardrail_trap_unallocated_columns_being_dealloced,(.L_x_179 - $__internal_2_$__cuda_sm10x_tcgen05_guardrail_trap_unallocated_columns_being_dealloced)
$__internal_2_$__cuda_sm10x_tcgen05_guardrail_trap_unallocated_columns_being_dealloced:
[----:B------:R-:W-:Y:S05]  /*99b0*/  BPT.TRAP 0x1 ;  /* 0x000000040000795c */ /* 0x000fea0000300000 */
[----:B------:R-:W-:-:S04]  /*99c0*/  HFMA2 R3, -RZ, RZ, 0, 0 ;  /* 0x00000000ff037431 */ /* 0x000fc800000001ff */
[----:B------:R-:W-:Y:S05]  /*99d0*/  RET.REL.NODEC R2 `(_ZN7cutlass13device_kernelINS_4gemm6kernel13GemmUniversalIN4cute5tupleIJiiiiEEENS1_10collective13CollectiveMmaINS1_35MainloopSm100TmaUmmaWarpSpecializedILi5ELi2ELi4ENS5_IJNS4_1CILi1EEESB_SB_EEEEENS5_IJNSA_ILi128EEESE_NSA_ILi64EEEEEENS_10bfloat16_tENS5_IJlSB_lEEESH_SI_NS4_8TiledMMAINS4_8MMA_AtomIJNS4_20SM100_MMA_F16BF16_SSISH_SH_fLi128ELi128ELNS4_4UMMA5MajorE0ELSN_0ELNSM_7ScaleInE0ELSO_0EEEEEENS4_6LayoutISC_NS5_IJNSA_ILi0EEESS_SS_EEEEENS5_IJNS4_10UnderscoreESV_SV_EEEEENS4_13SM90_TMA_LOADENS4_14ComposedLayoutINS4_7SwizzleILi3ELi4ELi3EEENS4_18smem_ptr_flag_bitsILi16EEENSR_INS5_IJNSA_ILi8EEESF_EEENS5_IJSF_SB_EEEEEEEvNS4_8identityESY_S18_vS19_EENS_8epilogue10collective18CollectiveEpilogueINS1B_23Sm100TmaWarpSpecializedILi4ELi2ELi32ELb1ELb0EEEJSG_NS5_IJNSR_ISE_SB_EENSR_INSA_ILi32EEESB_EEEEESH_SI_SH_SI_NS1B_6fusion15FusionCallbacksIS1F_NS1K_17LinearCombinationISH_fSH_fLNS_15FloatRoundStyleE2EEESG_S1J_JEEENS4_5SM1004TMEM4LOAD26SM100_TMEM_LOAD_32dp32b32xESY_NSZ_INS10_ILi2ELi4ELi3EEES13_NSR_INS5_IJS14_S1H_EEENS5_IJS1H_SB_EEEEEEENS4_39AutoVectorizingCopyWithAssumedAlignmentILi128EEENS4_14SM90_TMA_STOREES1Y_S20_S20_EEEvvEEEEvNT_6ParamsE) ;  /* 0xffffff6402887950 */ /* 0x000fea0003c3ffff */
.L_x_178:
[----:B------:R-:W-:-:S00]  /*99e0*/  BRA `(.L_x_178) ;  /* 0xfffffffc00fc7947 */ /* 0x000fc0000383ffff */
[----:B------:R-:W-:-:S00]  /*99f0*/  NOP ;  /* 0x0000000000007918 */ /* 0x000fc00000000000 */
        /* <DEDUP_REMOVED lines=8> */
.L_x_179:


//--------------------- .nv.global.init           --------------------------
	.section	.nv.global.init,"aw",@progbits
.nv.global.init:
	.type		$str$27,@object
	.size		$str$27,($str$28 - $str$27)
$str$27:
        /*0000*/ 	.byte	0x28, 0x61, 0x64, 0x64, 0x72, 0x65, 0x73, 0x73, 0x20, 0x26, 0x20, 0x6d, 0x61, 0x73, 0x6b, 0x29
        /*0010*/ 	.byte	0x20, 0x3d, 0x3d, 0x20, 0x30, 0x00
	.type		$str$28,@object
	.size		$str$28,($str$26 - $str$28)
$str$28:
        /*0016*/ 	.byte	0x2f, 0x74, 0x6d, 0x70, 0x2f, 0x63, 0x75, 0x74, 0x6c, 0x61, 0x73, 0x73, 0x5f, 0x73, 0x77, 0x65
        /*0026*/ 	.byte	0x65, 0x70, 0x5f, 0x73, 0x72, 0x63, 0x2f, 0x69, 0x6e, 0x63, 0x6c, 0x75, 0x64, 0x65, 0x2f, 0x63
        /*0036*/ 	.byte	0x75, 0x74, 0x65, 0x2f, 0x70, 0x6f, 0x69, 0x6e, 0x74, 0x65, 0x72, 0x5f, 0x66, 0x6c, 0x61, 0x67
        /*0046*/ 	.byte	0x67, 0x65, 0x64, 0x2e, 0x68, 0x70, 0x70, 0x00
	.type		$str$26,@object
	.size		$str$26,($str$25 - $str$26)
$str$26:
        /*004e*/ 	.byte	0x2f, 0x74, 0x6d, 0x70, 0x2f, 0x63, 0x75, 0x74, 0x6c, 0x61, 0x73, 0x73, 0x5f, 0x73, 0x77, 0x65
        /*005e*/ 	.byte	0x65, 0x70, 0x5f, 0x73, 0x72, 0x63, 0x2f, 0x69, 0x6e, 0x63, 0x6c, 0x75, 0x64, 0x65, 0x2f, 0x63
        /*006e*/ 	.byte	0x75, 0x74, 0x65, 0x2f, 0x61, 0x74, 0x6f, 0x6d, 0x2f, 0x63, 0x6f, 0x70, 0x79, 0x5f, 0x74, 0x72
        /*007e*/ 	.byte	0x61, 0x69, 0x74, 0x73, 0x5f, 0x73, 0x6d, 0x31, 0x30, 0x30, 0x2e, 0x68, 0x70, 0x70, 0x00
	.type		$str$25,@object
	.size		$str$25,(__unnamed_1 - $str$25)
$str$25:
        /*008d*/ 	.byte	0x28, 0x28, 0x75, 0x69, 0x6e, 0x74, 0x33, 0x32, 0x5f, 0x74, 0x28, 0x74, 0x68, 0x72, 0x65, 0x61
        /*009d*/ 	.byte	0x64, 0x49, 0x64, 0x78, 0x2e, 0x78, 0x29, 0x20, 0x2f, 0x20, 0x33, 0x32, 0x29, 0x20, 0x25, 0x20
        /*00ad*/ 	.byte	0x34, 0x29, 0x20, 0x3d, 0x3d, 0x20, 0x28, 0x28, 0x28, 0x74, 0x6d, 0x65, 0x6d, 0x5f, 0x61, 0x64
        /*00bd*/ 	.byte	0x64, 0x72, 0x20, 0x3e, 0x3e, 0x20, 0x31, 0x36, 0x29, 0x20, 0x2f, 0x20, 0x33, 0x32, 0x29, 0x20
        /*00cd*/ 	.byte	0x25, 0x20, 0x34, 0x29, 0x00
	.type		__unnamed_1,@object
	.size		__unnamed_1,(__unnamed_2 - __unnamed_1)
__unnamed_1:
        /*00d2*/ 	.byte	0x61, 0x75, 0x74, 0x6f, 0x20, 0x63, 0x75, 0x74, 0x65, 0x3a, 0x3a, 0x61, 0x73, 0x5f, 0x70, 0x6f
        /* <DEDUP_REMOVED lines=24> */
        /*0262*/ 	.byte	0x34, 0x30, 0x39, 0x36, 0x3e, 0x3e, 0x3e, 0x3e, 0x5d, 0x00
	.type		__unnamed_2,@object
	.size		__unnamed_2,(.L_2 - __unnamed_2)
__unnamed_2:
        /* <DEDUP_REMOVED lines=42> */
        /*050c*/ 	.byte	0x3e, 0x3e, 0x5d, 0x00
.L_2:


//--------------------- .nv.shared._ZN7cutlass13device_kernelINS_4gemm6kernel13GemmUniversalIN4cute5tupleIJiiiiEEENS1_10collective13CollectiveMmaINS1_35MainloopSm100TmaUmmaWarpSpecializedILi5ELi2ELi4ENS5_IJNS4_1CILi1EEESB_SB_EEEEENS5_IJNSA_ILi128EEESE_NSA_ILi64EEEEEENS_10bfloat16_tENS5_IJlSB_lEEESH_SI_NS4_8TiledMMAINS4_8MMA_AtomIJNS4_20SM100_MMA_F16BF16_SSISH_SH_fLi128ELi128ELNS4_4UMMA5MajorE0ELSN_0ELNSM_7ScaleInE0ELSO_0EEEEEENS4_6LayoutISC_NS5_IJNSA_ILi0EEESS_SS_EEEEENS5_IJNS4_10UnderscoreESV_SV_EEEEENS4_13SM90_TMA_LOADENS4_14ComposedLayoutINS4_7SwizzleILi3ELi4ELi3EEENS4_18smem_ptr_flag_bitsILi16EEENSR_INS5_IJNSA_ILi8EEESF_EEENS5_IJSF_SB_EEEEEEEvNS4_8identityESY_S18_vS19_EENS_8epilogue10collective18CollectiveEpilogueINS1B_23Sm100TmaWarpSpecializedILi4ELi2ELi32ELb1ELb0EEEJSG_NS5_IJNSR_ISE_SB_EENSR_INSA_ILi32EEESB_EEEEESH_SI_SH_SI_NS1B_6fusion15FusionCallbacksIS1F_NS1K_17LinearCombinationISH_fSH_fLNS_15FloatRoundStyleE2EEESG_S1J_JEEENS4_5SM1004TMEM4LOAD26SM100_TMEM_LOAD_32dp32b32xESY_NSZ_INS10_ILi2ELi4ELi3EEES13_NSR_INS5_IJS14_S1H_EEENS5_IJS1H_SB_EEEEEEENS4_39AutoVectorizingCopyWithAssumedAlignmentILi128EEENS4_14SM90_TMA_STOREES1Y_S20_S20_EEEvvEEEEvNT_6ParamsE --------------------------
	.section	.nv.shared._ZN7cutlass13device_kernelINS_4gemm6kernel13GemmUniversalIN4cute5tupleIJiiiiEEENS1_10collective13CollectiveMmaINS1_35MainloopSm100TmaUmmaWarpSpecializedILi5ELi2ELi4ENS5_IJNS4_1CILi1EEESB_SB_EEEEENS5_IJNSA_ILi128EEESE_NSA_ILi64EEEEEENS_10bfloat16_tENS5_IJlSB_lEEESH_SI_NS4_8TiledMMAINS4_8MMA_AtomIJNS4_20SM100_MMA_F16BF16_SSISH_SH_fLi128ELi128ELNS4_4UMMA5MajorE0ELSN_0ELNSM_7ScaleInE0ELSO_0EEEEEENS4_6LayoutISC_NS5_IJNSA_ILi0EEESS_SS_EEEEENS5_IJNS4_10UnderscoreESV_SV_EEEEENS4_13SM90_TMA_LOADENS4_14ComposedLayoutINS4_7SwizzleILi3ELi4ELi3EEENS4_18smem_ptr_flag_bitsILi16EEENSR_INS5_IJNSA_ILi8EEESF_EEENS5_IJSF_SB_EEEEEEEvNS4_8identityESY_S18_vS19_EENS_8epilogue10collective18CollectiveEpilogueINS1B_23Sm100TmaWarpSpecializedILi4ELi2ELi32ELb1ELb0EEEJSG_NS5_IJNSR_ISE_SB_EENSR_INSA_ILi32EEESB_EEEEESH_SI_SH_SI_NS1B_6fusion15FusionCallbacksIS1F_NS1K_17LinearCombinationISH_fSH_fLNS_15FloatRoundStyleE2EEESG_S1J_JEEENS4_5SM1004TMEM4LOAD26SM100_TMEM_LOAD_32dp32b32xESY_NSZ_INS10_ILi2ELi4ELi3EEES13_NSR_INS5_IJS14_S1H_EEENS5_IJS1H_SB_EEEEEEENS4_39AutoVectorizingCopyWithAssumedAlignmentILi128EEENS4_14SM90_TMA_STOREES1Y_S20_S20_EEEvvEEEEvNT_6ParamsE,"aw",@nobits
	.sectionflags	@""
	.align	16
	.zero		1024


//--------------------- .nv.shared.reserved.0     --------------------------
	.section	.nv.shared.reserved.0,"aw",@nobits
	.weak		__nv_reservedSMEM_offset_0_alias
	.size		__nv_reservedSMEM_offset_0_alias, 0, 64
	.other		__nv_reservedSMEM_offset_0_alias,@"STO_CUDA_RESERVED_SHARED STV_DEFAULT"
__nv_reservedSMEM_offset_0_alias:
	.zero		0
.nv.shared.reserved.0:
	.zero		64
	.weak		__nv_reservedSMEM_tcgen05_partition
	.type		__nv_reservedSMEM_tcgen05_partition,@object
	.size		__nv_reservedSMEM_tcgen05_partition,(.L_0 - __nv_reservedSMEM_tcgen05_partition)
__nv_reservedSMEM_tcgen05_partition:
	.zero		32
.L_0:


//--------------------- .nv.global                --------------------------
	.section	.nv.global,"aw",@nobits
.nv.global:
	.type		_ZN39_INTERNAL_57e0b6e2_4_k_cu_a3d5c5e6_80244cute1_E,@object
	.size		_ZN39_INTERNAL_57e0b6e2_4_k_cu_a3d5c5e6_80244cute1_E,(_ZN39_INTERNAL_57e0b6e2_4_k_cu_a3d5c5e6_80244cuda3std3__45__cpo6cbeginE - _ZN39_INTERNAL_57e0b6e2_4_k_cu_a3d5c5e6_80244cute1_E)
_ZN39_INTERNAL_57e0b6e2_4_k_cu_a3d5c5e6_80244cute1_E:
	.zero		1
	.type		_ZN39_INTERNAL_57e0b6e2_4_k_cu_a3d5c5e6_80244cuda3std3__45__cpo6cbeginE,@object
	.size		_ZN39_INTERNAL_57e0b6e2_4_k_cu_a3d5c5e6_80244cuda3std3__45__cpo6cbeginE,(_ZN39_INTERNAL_57e0b6e2_4_k_cu_a3d5c5e6_80244cuda3std3__48in_placeE - _ZN39_INTERNAL_57e0b6e2_4_k_cu_a3d5c5e6_80244cuda3std3__45__cpo6cbeginE)
_ZN39_INTERNAL_57e0b6e2_4_k_cu_a3d5c5e6_80244cuda3std3__45__cpo6cbeginE:
	.zero		1
	.type		_ZN39_INTERNAL_57e0b6e2_4_k_cu_a3d5c5e6_80244cuda3std3__48in_placeE,@object
	.size		_ZN39_INTERNAL_57e0b6e2_4_k_cu_a3d5c5e6_80244cuda3std3__48in_placeE,(_ZN39_INTERNAL_57e0b6e2_4_k_cu_a3d5c5e6_80244cuda3std6ranges3__45__cpo9iter_moveE - _ZN39_INTERNAL_57e0b6e2_4_k_cu_a3d5c5e6_80244cuda3std3__48in_placeE)
_ZN39_INTERNAL_57e0b6e2_4_k_cu_a3d5c5e6_80244cuda3std3__48in_placeE:
	.zero		1
	.type		_ZN39_INTERNAL_57e0b6e2_4_k_cu_a3d5c5e6_80244cuda3std6ranges3__45__cpo9iter_moveE,@object
	.size		_ZN39_INTERNAL_57e0b6e2_4_k_cu_a3d5c5e6_80244cuda3std6ranges3__45__cpo9iter_moveE,(_ZN39_INTERNAL_57e0b6e2_4_k_cu_a3d5c5e6_80244cuda3std3__45__cpo5beginE - _ZN39_INTERNAL_57e0b6e2_4_k_cu_a3d5c5e6_80244cuda3std6ranges3__45__cpo9iter_moveE)
_ZN39_INTERNAL_57e0b6e2_4_k_cu_a3d5c5e6_80244cuda3std6ranges3__45__cpo9iter_moveE:
	.zero		1
	.type		_ZN39_INTERNAL_57e0b6e2_4_k_cu_a3d5c5e6_80244cuda3std3__45__cpo5beginE,@object
	.size		_ZN39_INTERNAL_57e0b6e2_4_k_cu_a3d5c5e6_80244cuda3std3__45__cpo5beginE,(_ZN39_INTERNAL_57e0b6e2_4_k_cu_a3d5c5e6_80244cuda3std3__441_GLOBAL__N__57e0b6e2_4_k_cu_a3d5c5e6_80246ignoreE - _ZN39_INTERNAL_57e0b6e2_4_k_cu_a3d5c5e6_80244cuda3std3__45__cpo5beginE)
_ZN39_INTERNAL_57e0b6e2_4_k_cu_a3d5c5e6_80244cuda3std3__45__cpo5beginE:
	.zero		1
	.type		_ZN39_INTERNAL_57e0b6e2_4_k_cu_a3d5c5e6_80244cuda3std3__441_GLOBAL__N__57e0b6e2_4_k_cu_a3d5c5e6_80246ignoreE,@object
	.size		_ZN39_INTERNAL_57e0b6e2_4_k_cu_a3d5c5e6_80244cuda3std3__441_GLOBAL__N__57e0b6e2_4_k_cu_a3d5c5e6_80246ignoreE,(_ZN39_INTERNAL_57e0b6e2_4_k_cu_a3d5c5e6_80244cute7productE - _ZN39_INTERNAL_57e0b6e2_4_k_cu_a3d5c5e6_80244cuda3std3__441_GLOBAL__N__57e0b6e2_4_k_cu_a3d5c5e6_80246ignoreE)
_ZN39_INTERNAL_57e0b6e2_4_k_cu_a3d5c5e6_80244cuda3std3__441_GLOBAL__N__57e0b6e2_4_k_cu_a3d5c5e6_80246ignoreE:
	.zero		1
	.type		_ZN39_INTERNAL_57e0b6e2_4_k_cu_a3d5c5e6_80244cute7productE,@object
	.size		_ZN39_INTERNAL_57e0b6e2_4_k_cu_a3d5c5e6_80244cute7productE,(_ZN39_INTERNAL_57e0b6e2_4_k_cu_a3d5c5e6_80244cuda3std3__45__cpo3endE - _ZN39_INTERNAL_57e0b6e2_4_k_cu_a3d5c5e6_80244cute7productE)
_ZN39_INTERNAL_57e0b6e2_4_k_cu_a3d5c5e6_80244cute7productE:
	.zero		1
	.type		_ZN39_INTERNAL_57e0b6e2_4_k_cu_a3d5c5e6_80244cuda3std3__45__cpo3endE,@object
	.size		_ZN39_INTERNAL_57e0b6e2_4_k_cu_a3d5c5e6_80244cuda3std3__45__cpo3endE,(_ZN39_INTERNAL_57e0b6e2_4_k_cu_a3d5c5e6_80244cuda3std3__419piecewise_constructE - _ZN39_INTERNAL_57e0b6e2_4_k_cu_a3d5c5e6_80244cuda3std3__45__cpo3endE)
_ZN39_INTERNAL_57e0b6e2_4_k_cu_a3d5c5e6_80244cuda3std3__45__cpo3endE:
	.zero		1
	.type		_ZN39_INTERNAL_57e0b6e2_4_k_cu_a3d5c5e6_80244cuda3std3__419piecewise_constructE,@object
	.size		_ZN39_INTERNAL_57e0b6e2_4_k_cu_a3d5c5e6_80244cuda3std3__419piecewise_constructE,(_ZN39_INTERNAL_57e0b6e2_4_k_cu_a3d5c5e6_80244cuda3std3__45__cpo4cendE - _ZN39_INTERNAL_57e0b6e2_4_k_cu_a3d5c5e6_80244cuda3std3__419piecewise_constructE)
_ZN39_INTERNAL_57e0b6e2_4_k_cu_a3d5c5e6_80244cuda3std3__419piecewise_constructE:
	.zero		1
	.type		_ZN39_INTERNAL_57e0b6e2_4_k_cu_a3d5c5e6_80244cuda3std3__45__cpo4cendE,@object
	.size		_ZN39_INTERNAL_57e0b6e2_4_k_cu_a3d5c5e6_80244cuda3std3__45__cpo4cendE,(_ZN39_INTERNAL_57e0b6e2_4_k_cu_a3d5c5e6_80244cuda3std6ranges3__45__cpo4swapE - _ZN39_INTERNAL_57e0b6e2_4_k_cu_a3d5c5e6_80244cuda3std3__45__cpo4cendE)
_ZN39_INTERNAL_57e0b6e2_4_k_cu_a3d5c5e6_80244cuda3std3__45__cpo4cendE:
	.zero		1
	.type		_ZN39_INTERNAL_57e0b6e2_4_k_cu_a3d5c5e6_80244cuda3std6ranges3__45__cpo4swapE,@object
	.size		_ZN39_INTERNAL_57e0b6e2_4_k_cu_a3d5c5e6_80244cuda3std6ranges3__45__cpo4swapE,(.L_10 - _ZN39_INTERNAL_57e0b6e2_4_k_cu_a3d5c5e6_80244cuda3std6ranges3__45__cpo4swapE)
_ZN39_INTERNAL_57e0b6e2_4_k_cu_a3d5c5e6_80244cuda3std6ranges3__45__cpo4swapE:
	.zero		1
.L_10:


//--------------------- .nv.constant0._ZN7cutlass13device_kernelINS_4gemm6kernel13GemmUniversalIN4cute5tupleIJiiiiEEENS1_10collective13CollectiveMmaINS1_35MainloopSm100TmaUmmaWarpSpecializedILi5ELi2ELi4ENS5_IJNS4_1CILi1EEESB_SB_EEEEENS5_IJNSA_ILi128EEESE_NSA_ILi64EEEEEENS_10bfloat16_tENS5_IJlSB_lEEESH_SI_NS4_8TiledMMAINS4_8MMA_AtomIJNS4_20SM100_MMA_F16BF16_SSISH_SH_fLi128ELi128ELNS4_4UMMA5MajorE0ELSN_0ELNSM_7ScaleInE0ELSO_0EEEEEENS4_6LayoutISC_NS5_IJNSA_ILi0EEESS_SS_EEEEENS5_IJNS4_10UnderscoreESV_SV_EEEEENS4_13SM90_TMA_LOADENS4_14ComposedLayoutINS4_7SwizzleILi3ELi4ELi3EEENS4_18smem_ptr_flag_bitsILi16EEENSR_INS5_IJNSA_ILi8EEESF_EEENS5_IJSF_SB_EEEEEEEvNS4_8identityESY_S18_vS19_EENS_8epilogue10collective18CollectiveEpilogueINS1B_23Sm100TmaWarpSpecializedILi4ELi2ELi32ELb1ELb0EEEJSG_NS5_IJNSR_ISE_SB_EENSR_INSA_ILi32EEESB_EEEEESH_SI_SH_SI_NS1B_6fusion15FusionCallbacksIS1F_NS1K_17LinearCombinationISH_fSH_fLNS_15FloatRoundStyleE2EEESG_S1J_JEEENS4_5SM1004TMEM4LOAD26SM100_TMEM_LOAD_32dp32b32xESY_NSZ_INS10_ILi2ELi4ELi3EEES13_NSR_INS5_IJS14_S1H_EEENS5_IJS1H_SB_EEEEEEENS4_39AutoVectorizingCopyWithAssumedAlignmentILi128EEENS4_14SM90_TMA_STOREES1Y_S20_S20_EEEvvEEEEvNT_6ParamsE --------------------------
	.section	.nv.constant0._ZN7cutlass13device_kernelINS_4gemm6kernel13GemmUniversalIN4cute5tupleIJiiiiEEENS1_10collective13CollectiveMmaINS1_35MainloopSm100TmaUmmaWarpSpecializedILi5ELi2ELi4ENS5_IJNS4_1CILi1EEESB_SB_EEEEENS5_IJNSA_ILi128EEESE_NSA_ILi64EEEEEENS_10bfloat16_tENS5_IJlSB_lEEESH_SI_NS4_8TiledMMAINS4_8MMA_AtomIJNS4_20SM100_MMA_F16BF16_SSISH_SH_fLi128ELi128ELNS4_4UMMA5MajorE0ELSN_0ELNSM_7ScaleInE0ELSO_0EEEEEENS4_6LayoutISC_NS5_IJNSA_ILi0EEESS_SS_EEEEENS5_IJNS4_10UnderscoreESV_SV_EEEEENS4_13SM90_TMA_LOADENS4_14ComposedLayoutINS4_7SwizzleILi3ELi4ELi3EEENS4_18smem_ptr_flag_bitsILi16EEENSR_INS5_IJNSA_ILi8EEESF_EEENS5_IJSF_SB_EEEEEEEvNS4_8identityESY_S18_vS19_EENS_8epilogue10collective18CollectiveEpilogueINS1B_23Sm100TmaWarpSpecializedILi4ELi2ELi32ELb1ELb0EEEJSG_NS5_IJNSR_ISE_SB_EENSR_INSA_ILi32EEESB_EEEEESH_SI_SH_SI_NS1B_6fusion15FusionCallbacksIS1F_NS1K_17LinearCombinationISH_fSH_fLNS_15FloatRoundStyleE2EEESG_S1J_JEEENS4_5SM1004TMEM4LOAD26SM100_TMEM_LOAD_32dp32b32xESY_NSZ_INS10_ILi2ELi4ELi3EEES13_NSR_INS5_IJS14_S1H_EEENS5_IJS1H_SB_EEEEEEENS4_39AutoVectorizingCopyWithAssumedAlignmentILi128EEENS4_14SM90_TMA_STOREES1Y_S20_S20_EEEvvEEEEvNT_6ParamsE,"a",@progbits
	.sectionflags	@""
	.align	4
.nv.constant0._ZN7cutlass13device_kernelINS_4gemm6kernel13GemmUniversalIN4cute5tupleIJiiiiEEENS1_10collective13CollectiveMmaINS1_35MainloopSm100TmaUmmaWarpSpecializedILi5ELi2ELi4ENS5_IJNS4_1CILi1EEESB_SB_EEEEENS5_IJNSA_ILi128EEESE_NSA_ILi64EEEEEENS_10bfloat16_tENS5_IJlSB_lEEESH_SI_NS4_8TiledMMAINS4_8MMA_AtomIJNS4_20SM100_MMA_F16BF16_SSISH_SH_fLi128ELi128ELNS4_4UMMA5MajorE0ELSN_0ELNSM_7ScaleInE0ELSO_0EEEEEENS4_6LayoutISC_NS5_IJNSA_ILi0EEESS_SS_EEEEENS5_IJNS4_10UnderscoreESV_SV_EEEEENS4_13SM90_TMA_LOADENS4_14ComposedLayoutINS4_7SwizzleILi3ELi4ELi3EEENS4_18smem_ptr_flag_bitsILi16EEENSR_INS5_IJNSA_ILi8EEESF_EEENS5_IJSF_SB_EEEEEEEvNS4_8identityESY_S18_vS19_EENS_8epilogue10collective18CollectiveEpilogueINS1B_23Sm100TmaWarpSpecializedILi4ELi2ELi32ELb1ELb0EEEJSG_NS5_IJNSR_ISE_SB_EENSR_INSA_ILi32EEESB_EEEEESH_SI_SH_SI_NS1B_6fusion15FusionCallbacksIS1F_NS1K_17LinearCombinationISH_fSH_fLNS_15FloatRoundStyleE2EEESG_S1J_JEEENS4_5SM1004TMEM4LOAD26SM100_TMEM_LOAD_32dp32b32xESY_NSZ_INS10_ILi2ELi4ELi3EEES13_NSR_INS5_IJS14_S1H_EEENS5_IJS1H_SB_EEEEEEENS4_39AutoVectorizingCopyWithAssumedAlignmentILi128EEENS4_14SM90_TMA_STOREES1Y_S20_S20_EEEvvEEEEvNT_6ParamsE:
	.zero		2944


//--------------------- SYMBOLS --------------------------

	.type		.nv.reservedSmem.offset0,@object
	.size		.nv.reservedSmem.offset0,0x4
	.type		.nv.reservedSmem.cap,@object
	.size		.nv.reservedSmem.cap,0x4
	.type		__assertfail,@function
